// auto-generated by cutlass_sweep.gemm — config: {"arch": "sm_90", "cluster_m": 1, "cluster_n": 1, "dtype": "e4m3", "dtype_b": "e4m3", "layout": "nt", "stages": 0, "tile_k": 64, "tile_m": 128, "tile_n": 48}
#include "cutlass/cutlass.h"
#include "cutlass/gemm/collective/collective_builder.hpp"
#include "cutlass/gemm/device/gemm_universal_adapter.h"
#include "cutlass/gemm/kernel/gemm_universal.hpp"
#include "cutlass/epilogue/collective/collective_builder.hpp"

using ElemA = cutlass::float_e4m3_t;
using ElemB = cutlass::float_e4m3_t;
using ElemCD = cutlass::float_e4m3_t;
using Acc  = float;
using TileShape    = cute::Shape<cute::_128, cute::_48, cute::_64>;
using ClusterShape = cute::Shape<cute::_1, cute::_1, cute::_1>;

using CollectiveEpilogue = typename cutlass::epilogue::collective::CollectiveBuilder<
    cutlass::arch::Sm90, cutlass::arch::OpClassTensorOp,
    TileShape, ClusterShape,
    cutlass::epilogue::collective::EpilogueTileAuto,
    Acc, Acc,
    ElemCD, cutlass::layout::RowMajor, 128 / cutlass::sizeof_bits<ElemCD>::value,
    ElemCD, cutlass::layout::RowMajor, 128 / cutlass::sizeof_bits<ElemCD>::value,
    cutlass::epilogue::collective::EpilogueScheduleAuto
  >::CollectiveOp;

using CollectiveMainloop = typename cutlass::gemm::collective::CollectiveBuilder<
    cutlass::arch::Sm90, cutlass::arch::OpClassTensorOp,
    ElemA, cutlass::layout::RowMajor, 128 / cutlass::sizeof_bits<ElemA>::value,
    ElemB, cutlass::layout::ColumnMajor, 128 / cutlass::sizeof_bits<ElemB>::value,
    Acc,
    TileShape, ClusterShape,
    cutlass::gemm::collective::StageCountAutoCarveout<static_cast<int>(sizeof(typename CollectiveEpilogue::SharedStorage))>,
    cutlass::gemm::collective::KernelScheduleAuto
  >::CollectiveOp;

using GemmKernel = cutlass::gemm::kernel::GemmUniversal<
    cute::Shape<int,int,int,int>,
    CollectiveMainloop,
    CollectiveEpilogue
>;
using Gemm = cutlass::gemm::device::GemmUniversalAdapter<GemmKernel>;

// Force the device kernel symbol into the cubin without needing a host main.
auto* _anchor = &cutlass::device_kernel<GemmKernel>;


// ===== COMPILED SASS (sm_90a) =====

	.target	sm_90a

	.elftype	@"ET_EXEC"


//--------------------- .note.nv.tkinfo           --------------------------
	.section	.note.nv.tkinfo,"",@"SHT_NOTE"
	.sectionflags	@"SHF_NOTE_NV_TKINFO"
	.tkinfo
        /*0018*/ 	.word	0x00000002
        /*0030*/ 	.string	""
        /*0030*/ 	.string	"ptxas"
        /*0030*/ 	.string	"Cuda compilation tools, release 13.0, V13.0.88"
        /*0030*/ 	.string	"Build cuda_13.0.r13.0/compiler.36424714_0"
        /*0030*/ 	.string	"-arch sm_90a -m 64 "



//--------------------- .note.nv.cuinfo           --------------------------
	.section	.note.nv.cuinfo,"",@"SHT_NOTE"
	.sectionflags	@"SHF_NOTE_NV_CUINFO"
        /*0018*/ 	.short	0x0002
        /*001a*/ 	.short	0x005a
        /*001c*/ 	.short	0x0082
	.zero		2


//--------------------- .nv.info                  --------------------------
	.section	.nv.info,"",@"SHT_CUDA_INFO"
	.align	4


	//----- nvinfo : EIATTR_REGCOUNT
	.align		4
        /*0000*/ 	.byte	0x04, 0x2f
        /*0002*/ 	.short	(.L_12 - .L_11)
	.align		4
.L_11:
        /*0004*/ 	.word	index@(_ZN7cutlass13device_kernelINS_4gemm6kernel13GemmUniversalIN4cute5tupleIJiiiiEEENS1_10collective13CollectiveMmaINS1_37MainloopSm90TmaGmmaWarpSpecializedFP8ILi20ENS5_IJNS4_1CILi1EEESB_SB_EEENS1_35KernelTmaWarpSpecializedCooperativeEEENS5_IJNSA_ILi128EEENSA_ILi48EEENSA_ILi64EEEEEENS_12float_e4m3_tENS5_IJlSB_lEEESJ_SK_NS4_8TiledMMAINS4_8MMA_AtomIJNS4_4SM904GMMA30MMA_64x16x32_F32E4M3E4M3_SS_TNILNSO_7ScaleInE1ELSQ_1EEEEEENS4_6LayoutINS5_IJNSA_ILi2EEESB_SB_EEENS5_IJSB_NSA_ILi0EEESW_EEEEENS5_IJNS4_10UnderscoreESZ_SZ_EEEEENS4_13SM90_TMA_LOADENS4_14ComposedLayoutINS4_7SwizzleILi2ELi4ELi3EEENS4_18smem_ptr_flag_bitsILi8EEENST_INS5_IJNSA_ILi8EEESH_EEENS5_IJSH_SB_EEEEEEEvNS4_8identityES12_S1C_vS1D_EENS_8epilogue10collective6detail29Sm90TmaWarpSpecializedAdapterINS1G_15DefaultEpilogueISJ_SK_SK_NS1F_6thread17LinearCombinationISJ_Li1EffLNS1K_9ScaleType4KindE0ELNS_15FloatRoundStyleE2ESJ_EENS1_15EpilogueDefaultEEEEEvvEEEEvNT_6ParamsE)
        /*0008*/ 	.word	0x000000a8


	//----- nvinfo : EIATTR_FRAME_SIZE
	.align		4
.L_12:
        /*000c*/ 	.byte	0x04, 0x11
        /*000e*/ 	.short	(.L_14 - .L_13)
	.align		4
.L_13:
        /*0010*/ 	.word	index@(_ZN7cutlass13device_kernelINS_4gemm6kernel13GemmUniversalIN4cute5tupleIJiiiiEEENS1_10collective13CollectiveMmaINS1_37MainloopSm90TmaGmmaWarpSpecializedFP8ILi20ENS5_IJNS4_1CILi1EEESB_SB_EEENS1_35KernelTmaWarpSpecializedCooperativeEEENS5_IJNSA_ILi128EEENSA_ILi48EEENSA_ILi64EEEEEENS_12float_e4m3_tENS5_IJlSB_lEEESJ_SK_NS4_8TiledMMAINS4_8MMA_AtomIJNS4_4SM904GMMA30MMA_64x16x32_F32E4M3E4M3_SS_TNILNSO_7ScaleInE1ELSQ_1EEEEEENS4_6LayoutINS5_IJNSA_ILi2EEESB_SB_EEENS5_IJSB_NSA_ILi0EEESW_EEEEENS5_IJNS4_10UnderscoreESZ_SZ_EEEEENS4_13SM90_TMA_LOADENS4_14ComposedLayoutINS4_7SwizzleILi2ELi4ELi3EEENS4_18smem_ptr_flag_bitsILi8EEENST_INS5_IJNSA_ILi8EEESH_EEENS5_IJSH_SB_EEEEEEEvNS4_8identityES12_S1C_vS1D_EENS_8epilogue10collective6detail29Sm90TmaWarpSpecializedAdapterINS1G_15DefaultEpilogueISJ_SK_SK_NS1F_6thread17LinearCombinationISJ_Li1EffLNS1K_9ScaleType4KindE0ELNS_15FloatRoundStyleE2ESJ_EENS1_15EpilogueDefaultEEEEEvvEEEEvNT_6ParamsE)
        /*0014*/ 	.word	0x00000000


	//----- nvinfo : EIATTR_MIN_STACK_SIZE
	.align		4
.L_14:
        /*0018*/ 	.byte	0x04, 0x12
        /*001a*/ 	.short	(.L_16 - .L_15)
	.align		4
.L_15:
        /*001c*/ 	.word	index@(_ZN7cutlass13device_kernelINS_4gemm6kernel13GemmUniversalIN4cute5tupleIJiiiiEEENS1_10collective13CollectiveMmaINS1_37MainloopSm90TmaGmmaWarpSpecializedFP8ILi20ENS5_IJNS4_1CILi1EEESB_SB_EEENS1_35KernelTmaWarpSpecializedCooperativeEEENS5_IJNSA_ILi128EEENSA_ILi48EEENSA_ILi64EEEEEENS_12float_e4m3_tENS5_IJlSB_lEEESJ_SK_NS4_8TiledMMAINS4_8MMA_AtomIJNS4_4SM904GMMA30MMA_64x16x32_F32E4M3E4M3_SS_TNILNSO_7ScaleInE1ELSQ_1EEEEEENS4_6LayoutINS5_IJNSA_ILi2EEESB_SB_EEENS5_IJSB_NSA_ILi0EEESW_EEEEENS5_IJNS4_10UnderscoreESZ_SZ_EEEEENS4_13SM90_TMA_LOADENS4_14ComposedLayoutINS4_7SwizzleILi2ELi4ELi3EEENS4_18smem_ptr_flag_bitsILi8EEENST_INS5_IJNSA_ILi8EEESH_EEENS5_IJSH_SB_EEEEEEEvNS4_8identityES12_S1C_vS1D_EENS_8epilogue10collective6detail29Sm90TmaWarpSpecializedAdapterINS1G_15DefaultEpilogueISJ_SK_SK_NS1F_6thread17LinearCombinationISJ_Li1EffLNS1K_9ScaleType4KindE0ELNS_15FloatRoundStyleE2ESJ_EENS1_15EpilogueDefaultEEEEEvvEEEEvNT_6ParamsE)
        /*0020*/ 	.word	0x00000000
.L_16:


//--------------------- .nv.compat                --------------------------
	.section	.nv.compat,"",@"SHT_CUDA_COMPAT_INFO"
	.align	4
        /*0000*/ 	.byte	0x02, 0x09, 0x01, 0x00, 0x02, 0x02, 0x04, 0x00, 0x02, 0x05, 0x05, 0x00, 0x03, 0x07, 0x01, 0x01
        /*0010*/ 	.byte	0x02, 0x03, 0x01, 0x00, 0x02, 0x06, 0x01, 0x00, 0x04, 0x0b, 0x08, 0x00, 0x00, 0x00, 0x00, 0x00
        /*0020*/ 	.byte	0x00, 0x00, 0x00, 0x00


//--------------------- .nv.info._ZN7cutlass13device_kernelINS_4gemm6kernel13GemmUniversalIN4cute5tupleIJiiiiEEENS1_10collective13CollectiveMmaINS1_37MainloopSm90TmaGmmaWarpSpecializedFP8ILi20ENS5_IJNS4_1CILi1EEESB_SB_EEENS1_35KernelTmaWarpSpecializedCooperativeEEENS5_IJNSA_ILi128EEENSA_ILi48EEENSA_ILi64EEEEEENS_12float_e4m3_tENS5_IJlSB_lEEESJ_SK_NS4_8TiledMMAINS4_8MMA_AtomIJNS4_4SM904GMMA30MMA_64x16x32_F32E4M3E4M3_SS_TNILNSO_7ScaleInE1ELSQ_1EEEEEENS4_6LayoutINS5_IJNSA_ILi2EEESB_SB_EEENS5_IJSB_NSA_ILi0EEESW_EEEEENS5_IJNS4_10UnderscoreESZ_SZ_EEEEENS4_13SM90_TMA_LOADENS4_14ComposedLayoutINS4_7SwizzleILi2ELi4ELi3EEENS4_18smem_ptr_flag_bitsILi8EEENST_INS5_IJNSA_ILi8EEESH_EEENS5_IJSH_SB_EEEEEEEvNS4_8identityES12_S1C_vS1D_EENS_8epilogue10collective6detail29Sm90TmaWarpSpecializedAdapterINS1G_15DefaultEpilogueISJ_SK_SK_NS1F_6thread17LinearCombinationISJ_Li1EffLNS1K_9ScaleType4KindE0ELNS_15FloatRoundStyleE2ESJ_EENS1_15EpilogueDefaultEEEEEvvEEEEvNT_6ParamsE --------------------------
	.section	.nv.info._ZN7cutlass13device_kernelINS_4gemm6kernel13GemmUniversalIN4cute5tupleIJiiiiEEENS1_10collective13CollectiveMmaINS1_37MainloopSm90TmaGmmaWarpSpecializedFP8ILi20ENS5_IJNS4_1CILi1EEESB_SB_EEENS1_35KernelTmaWarpSpecializedCooperativeEEENS5_IJNSA_ILi128EEENSA_ILi48EEENSA_ILi64EEEEEENS_12float_e4m3_tENS5_IJlSB_lEEESJ_SK_NS4_8TiledMMAINS4_8MMA_AtomIJNS4_4SM904GMMA30MMA_64x16x32_F32E4M3E4M3_SS_TNILNSO_7ScaleInE1ELSQ_1EEEEEENS4_6LayoutINS5_IJNSA_ILi2EEESB_SB_EEENS5_IJSB_NSA_ILi0EEESW_EEEEENS5_IJNS4_10UnderscoreESZ_SZ_EEEEENS4_13SM90_TMA_LOADENS4_14ComposedLayoutINS4_7SwizzleILi2ELi4ELi3EEENS4_18smem_ptr_flag_bitsILi8EEENST_INS5_IJNSA_ILi8EEESH_EEENS5_IJSH_SB_EEEEEEEvNS4_8identityES12_S1C_vS1D_EENS_8epilogue10collective6detail29Sm90TmaWarpSpecializedAdapterINS1G_15DefaultEpilogueISJ_SK_SK_NS1F_6thread17LinearCombinationISJ_Li1EffLNS1K_9ScaleType4KindE0ELNS_15FloatRoundStyleE2ESJ_EENS1_15EpilogueDefaultEEEEEvvEEEEvNT_6ParamsE,"",@"SHT_CUDA_INFO"
	.sectionflags	@""
	.align	4


	//----- nvinfo : EIATTR_CUDA_API_VERSION
	.align		4
        /*0000*/ 	.byte	0x04, 0x37
        /*0002*/ 	.short	(.L_18 - .L_17)
.L_17:
        /*0004*/ 	.word	0x00000082


	//----- nvinfo : EIATTR_KPARAM_INFO
	.align		4
.L_18:
        /*0008*/ 	.byte	0x04, 0x17
        /*000a*/ 	.short	(.L_20 - .L_19)
.L_19:
        /*000c*/ 	.word	0x00000000
        /*0010*/ 	.short	0x0000
        /*0012*/ 	.short	0x0070
        /*0014*/ 	.byte	0x00, 0xf0, 0x01, 0x10


	//----- nvinfo : EIATTR_SPARSE_MMA_MASK
	.align		4
.L_20:
        /*0018*/ 	.byte	0x03, 0x50
        /*001a*/ 	.short	0x0000


	//----- nvinfo : EIATTR_MAXREG_COUNT
	.align		4
        /*001c*/ 	.byte	0x03, 0x1b
        /*001e*/ 	.short	0x00a8


	//----- nvinfo : EIATTR_NUM_BARRIERS
	.align		4
        /*0020*/ 	.byte	0x02, 0x4c
        /*0022*/ 	.byte	0x01
	.zero		1


	//----- nvinfo : EIATTR_MERCURY_ISA_VERSION
	.align		4
        /*0024*/ 	.byte	0x03, 0x5f
        /*0026*/ 	.short	0x0101


	//----- nvinfo : EIATTR_INT_WARP_WIDE_INSTR_OFFSETS
	.align		4
        /*0028*/ 	.byte	0x04, 0x31
        /*002a*/ 	.short	(.L_22 - .L_21)


	//   ....[0]....
.L_21:
        /*002c*/ 	.word	0x000005d0


	//   ....[1]....
        /*0030*/ 	.word	0x00000600


	//   ....[2]....
        /*0034*/ 	.word	0x00000700


	//----- nvinfo : EIATTR_COOP_GROUP_MASK_REGIDS
	.align		4
.L_22:
        /*0038*/ 	.byte	0x04, 0x29
        /*003a*/ 	.short	(.L_24 - .L_23)


	//   ....[0]....
.L_23:
        /*003c*/ 	.word	0xffffffff


	//   ....[1]....
        /*0040*/ 	.word	0xffffffff


	//   ....[2]....
        /*0044*/ 	.word	0xffffffff


	//   ....[3]....
        /*0048*/ 	.word	0xffffffff


	//   ....[4]....
        /*004c*/ 	.word	0xffffffff


	//----- nvinfo : EIATTR_COOP_GROUP_INSTR_OFFSETS
	.align		4
.L_24:
        /*0050*/ 	.byte	0x04, 0x28
        /*0052*/ 	.short	(.L_26 - .L_25)


	//   ....[0]....
.L_25:
        /*0054*/ 	.word	0x00000060


	//   ....[1]....
        /*0058*/ 	.word	0x00000070


	//   ....[2]....
        /*005c*/ 	.word	0x00000130


	//   ....[3]....
        /*0060*/ 	.word	0x000004f0


	//   ....[4]....
        /*0064*/ 	.word	0x00001380


	//----- nvinfo : EIATTR_REG_RECONFIG
	.align		4
.L_26:
        /*0068*/ 	.byte	0x01, 0x54
	.zero		2


	//----- nvinfo : EIATTR_MBARRIER_INSTR_OFFSETS
	.align		4
        /*006c*/ 	.byte	0x04, 0x39
        /*006e*/ 	.short	(.L_28 - .L_27)


	//   ....[0]....
.L_27:
        /*0070*/ 	.word	0x00000250
        /*0074*/ 	.word	0x000000ff
        /*0078*/ 	.word	0x00000000
        /*007c*/ 	.short	0x0100
        /*007e*/ 	.byte	0x08
	.zero		1


	//   ....[1]....
        /*0080*/ 	.word	0x00000260
        /*0084*/ 	.word	0x000000ff
        /*0088*/ 	.word	0x000000a0
        /*008c*/ 	.short	0x0100
        /*008e*/ 	.byte	0x08
	.zero		1


	//   ....[2]....
        /*0090*/ 	.word	0x00000270
        /*0094*/ 	.word	0x000000ff
        /*0098*/ 	.word	0x00000008
        /*009c*/ 	.short	0x0100
        /*009e*/ 	.byte	0x08
	.zero		1


	//   ....[3]....
        /*00a0*/ 	.word	0x00000280
        /*00a4*/ 	.word	0x000000ff
        /*00a8*/ 	.word	0x000000a8
        /*00ac*/ 	.short	0x0100
        /*00ae*/ 	.byte	0x08
	.zero		1


	//   ....[4]....
        /*00b0*/ 	.word	0x00000290
        /*00b4*/ 	.word	0x000000ff
        /*00b8*/ 	.word	0x00000010
        /*00bc*/ 	.short	0x0100
        /*00be*/ 	.byte	0x08
	.zero		1


	//   ....[5]....
        /*00c0*/ 	.word	0x000002a0
        /*00c4*/ 	.word	0x000000ff
        /*00c8*/ 	.word	0x000000b0
        /*00cc*/ 	.short	0x0100
        /*00ce*/ 	.byte	0x08
	.zero		1


	//   ....[6]....
        /*00d0*/ 	.word	0x000002b0
        /*00d4*/ 	.word	0x000000ff
        /*00d8*/ 	.word	0x00000018
        /*00dc*/ 	.short	0x0100
        /*00de*/ 	.byte	0x08
	.zero		1


	//   ....[7]....
        /*00e0*/ 	.word	0x000002c0
        /*00e4*/ 	.word	0x000000ff
        /*00e8*/ 	.word	0x000000b8
        /*00ec*/ 	.short	0x0100
        /*00ee*/ 	.byte	0x08
	.zero		1


	//   ....[8]....
        /*00f0*/ 	.word	0x000002d0
        /*00f4*/ 	.word	0x000000ff
        /*00f8*/ 	.word	0x00000020
        /*00fc*/ 	.short	0x0100
        /*00fe*/ 	.byte	0x08
	.zero		1


	//   ....[9]....
        /*0100*/ 	.word	0x000002e0
        /*0104*/ 	.word	0x000000ff
        /*0108*/ 	.word	0x000000c0
        /*010c*/ 	.short	0x0100
        /*010e*/ 	.byte	0x08
	.zero		1


	//   ....[10]....
        /*0110*/ 	.word	0x000002f0
        /*0114*/ 	.word	0x000000ff
        /*0118*/ 	.word	0x00000028
        /*011c*/ 	.short	0x0100
        /*011e*/ 	.byte	0x08
	.zero		1


	//   ....[11]....
        /*0120*/ 	.word	0x00000300
        /*0124*/ 	.word	0x000000ff
        /*0128*/ 	.word	0x000000c8
        /*012c*/ 	.short	0x0100
        /*012e*/ 	.byte	0x08
	.zero		1


	//   ....[12]....
        /*0130*/ 	.word	0x00000310
        /*0134*/ 	.word	0x000000ff
        /*0138*/ 	.word	0x00000030
        /*013c*/ 	.short	0x0100
        /*013e*/ 	.byte	0x08
	.zero		1


	//   ....[13]....
        /*0140*/ 	.word	0x00000320
        /*0144*/ 	.word	0x000000ff
        /*0148*/ 	.word	0x000000d0
        /*014c*/ 	.short	0x0100
        /*014e*/ 	.byte	0x08
	.zero		1


	//   ....[14]....
        /*0150*/ 	.word	0x00000330
        /*0154*/ 	.word	0x000000ff
        /*0158*/ 	.word	0x00000038
        /*015c*/ 	.short	0x0100
        /*015e*/ 	.byte	0x08
	.zero		1


	//   ....[15]....
        /*0160*/ 	.word	0x00000340
        /*0164*/ 	.word	0x000000ff
        /*0168*/ 	.word	0x000000d8
        /*016c*/ 	.short	0x0100
        /*016e*/ 	.byte	0x08
	.zero		1


	//   ....[16]....
        /*0170*/ 	.word	0x00000350
        /*0174*/ 	.word	0x000000ff
        /*0178*/ 	.word	0x00000040
        /*017c*/ 	.short	0x0100
        /*017e*/ 	.byte	0x08
	.zero		1


	//   ....[17]....
        /*0180*/ 	.word	0x00000360
        /*0184*/ 	.word	0x000000ff
        /*0188*/ 	.word	0x000000e0
        /*018c*/ 	.short	0x0100
        /*018e*/ 	.byte	0x08
	.zero		1


	//   ....[18]....
        /*0190*/ 	.word	0x00000370
        /*0194*/ 	.word	0x000000ff
        /*0198*/ 	.word	0x00000048
        /*019c*/ 	.short	0x0100
        /*019e*/ 	.byte	0x08
	.zero		1


	//   ....[19]....
        /*01a0*/ 	.word	0x00000380
        /*01a4*/ 	.word	0x000000ff
        /*01a8*/ 	.word	0x000000e8
        /*01ac*/ 	.short	0x0100
        /*01ae*/ 	.byte	0x08
	.zero		1


	//   ....[20]....
        /*01b0*/ 	.word	0x00000390
        /*01b4*/ 	.word	0x000000ff
        /*01b8*/ 	.word	0x00000050
        /*01bc*/ 	.short	0x0100
        /*01be*/ 	.byte	0x08
	.zero		1


	//   ....[21]....
        /*01c0*/ 	.word	0x000003a0
        /*01c4*/ 	.word	0x000000ff
        /*01c8*/ 	.word	0x000000f0
        /*01cc*/ 	.short	0x0100
        /*01ce*/ 	.byte	0x08
	.zero		1


	//   ....[22]....
        /*01d0*/ 	.word	0x000003b0
        /*01d4*/ 	.word	0x000000ff
        /*01d8*/ 	.word	0x00000058
        /*01dc*/ 	.short	0x0100
        /*01de*/ 	.byte	0x08
	.zero		1


	//   ....[23]....
        /*01e0*/ 	.word	0x000003c0
        /*01e4*/ 	.word	0x000000ff
        /*01e8*/ 	.word	0x000000f8
        /*01ec*/ 	.short	0x0100
        /*01ee*/ 	.byte	0x08
	.zero		1


	//   ....[24]....
        /*01f0*/ 	.word	0x000003d0
        /*01f4*/ 	.word	0x000000ff
        /*01f8*/ 	.word	0x00000060
        /*01fc*/ 	.short	0x0100
        /*01fe*/ 	.byte	0x08
	.zero		1


	//   ....[25]....
        /*0200*/ 	.word	0x000003e0
        /*0204*/ 	.word	0x000000ff
        /*0208*/ 	.word	0x00000100
        /*020c*/ 	.short	0x0100
        /*020e*/ 	.byte	0x08
	.zero		1


	//   ....[26]....
        /*0210*/ 	.word	0x000003f0
        /*0214*/ 	.word	0x000000ff
        /*0218*/ 	.word	0x00000068
        /*021c*/ 	.short	0x0100
        /*021e*/ 	.byte	0x08
	.zero		1


	//   ....[27]....
        /*0220*/ 	.word	0x00000400
        /*0224*/ 	.word	0x000000ff
        /*0228*/ 	.word	0x00000108
        /*022c*/ 	.short	0x0100
        /*022e*/ 	.byte	0x08
	.zero		1


	//   ....[28]....
        /*0230*/ 	.word	0x00000410
        /*0234*/ 	.word	0x000000ff
        /*0238*/ 	.word	0x00000070
        /*023c*/ 	.short	0x0100
        /*023e*/ 	.byte	0x08
	.zero		1


	//   ....[29]....
        /*0240*/ 	.word	0x00000420
        /*0244*/ 	.word	0x000000ff
        /*0248*/ 	.word	0x00000110
        /*024c*/ 	.short	0x0100
        /*024e*/ 	.byte	0x08
	.zero		1


	//   ....[30]....
        /*0250*/ 	.word	0x00000430
        /*0254*/ 	.word	0x000000ff
        /*0258*/ 	.word	0x00000078
        /*025c*/ 	.short	0x0100
        /*025e*/ 	.byte	0x08
	.zero		1


	//   ....[31]....
        /*0260*/ 	.word	0x00000440
        /*0264*/ 	.word	0x000000ff
        /*0268*/ 	.word	0x00000118
        /*026c*/ 	.short	0x0100
        /*026e*/ 	.byte	0x08
	.zero		1


	//   ....[32]....
        /*0270*/ 	.word	0x00000450
        /*0274*/ 	.word	0x000000ff
        /*0278*/ 	.word	0x00000080
        /*027c*/ 	.short	0x0100
        /*027e*/ 	.byte	0x08
	.zero		1


	//   ....[33]....
        /*0280*/ 	.word	0x00000460
        /*0284*/ 	.word	0x000000ff
        /*0288*/ 	.word	0x00000120
        /*028c*/ 	.short	0x0100
        /*028e*/ 	.byte	0x08
	.zero		1


	//   ....[34]....
        /*0290*/ 	.word	0x00000470
        /*0294*/ 	.word	0x000000ff
        /*0298*/ 	.word	0x00000088
        /*029c*/ 	.short	0x0100
        /*029e*/ 	.byte	0x08
	.zero		1


	//   ....[35]....
        /*02a0*/ 	.word	0x00000480
        /*02a4*/ 	.word	0x000000ff
        /*02a8*/ 	.word	0x00000128
        /*02ac*/ 	.short	0x0100
        /*02ae*/ 	.byte	0x08
	.zero		1


	//   ....[36]....
        /*02b0*/ 	.word	0x00000490
        /*02b4*/ 	.word	0x000000ff
        /*02b8*/ 	.word	0x00000090
        /*02bc*/ 	.short	0x0100
        /*02be*/ 	.byte	0x08
	.zero		1


	//   ....[37]....
        /*02c0*/ 	.word	0x000004a0
        /*02c4*/ 	.word	0x000000ff
        /*02c8*/ 	.word	0x00000130
        /*02cc*/ 	.short	0x0100
        /*02ce*/ 	.byte	0x08
	.zero		1


	//   ....[38]....
        /*02d0*/ 	.word	0x000004b0
        /*02d4*/ 	.word	0x000000ff
        /*02d8*/ 	.word	0x00000098
        /*02dc*/ 	.short	0x0100
        /*02de*/ 	.byte	0x08
	.zero		1


	//   ....[39]....
        /*02e0*/ 	.word	0x000004c0
        /*02e4*/ 	.word	0x000000ff
        /*02e8*/ 	.word	0x00000138
        /*02ec*/ 	.short	0x0100
        /*02ee*/ 	.byte	0x08
	.zero		1


	//   ....[40]....
        /*02f0*/ 	.word	0x00000790
        /*02f4*/ 	.word	0x000000ff
        /*02f8*/ 	.word	0x00000150
        /*02fc*/ 	.short	0x0100
        /*02fe*/ 	.byte	0x08
	.zero		1


	//   ....[41]....
        /*0300*/ 	.word	0x000007e0
        /*0304*/ 	.word	0x000000ff
        /*0308*/ 	.word	0x00000158
        /*030c*/ 	.short	0x0100
        /*030e*/ 	.byte	0x08
	.zero		1


	//   ....[42]....
        /*0310*/ 	.word	0x00001650
        /*0314*/ 	.word	0x000000ff
        /*0318*/ 	.word	0x00000000
        /*031c*/ 	.short	0x010a
        /*031e*/ 	.byte	0x06
	.zero		1


	//   ....[43]....
        /*0320*/ 	.word	0x00001690
        /*0324*/ 	.word	0x000000ff
        /*0328*/ 	.word	0x00000000
        /*032c*/ 	.short	0x010a
        /*032e*/ 	.byte	0x06
	.zero		1


	//   ....[44]....
        /*0330*/ 	.word	0x00001cf0
        /*0334*/ 	.word	0x000000ff
        /*0338*/ 	.word	0x00000000
        /*033c*/ 	.short	0x010a
        /*033e*/ 	.byte	0x10
	.zero		1


	//   ....[45]....
        /*0340*/ 	.word	0x00001d30
        /*0344*/ 	.word	0x000000ff
        /*0348*/ 	.word	0x00000000
        /*034c*/ 	.short	0x010a
        /*034e*/ 	.byte	0x10
	.zero		1


	//   ....[46]....
        /*0350*/ 	.word	0x000021f0
        /*0354*/ 	.word	0x000000ff
        /*0358*/ 	.word	0x00000000
        /*035c*/ 	.short	0x0101
        /*035e*/ 	.byte	0x08
	.zero		1


	//   ....[47]....
        /*0360*/ 	.word	0x000025a0
        /*0364*/ 	.word	0x000000ff
        /*0368*/ 	.word	0x00000000
        /*036c*/ 	.short	0x0101
        /*036e*/ 	.byte	0x08
	.zero		1


	//   ....[48]....
        /*0370*/ 	.word	0x00005450
        /*0374*/ 	.word	0x00000014
        /*0378*/ 	.word	0x000000a0
        /*037c*/ 	.short	0x010a
        /*037e*/ 	.byte	0x3f
	.zero		1


	//   ....[49]....
        /*0380*/ 	.word	0x000057e0
        /*0384*/ 	.word	0x00000005
        /*0388*/ 	.word	0x00000158
        /*038c*/ 	.short	0x0101
        /*038e*/ 	.byte	0x3f
	.zero		1


	//   ....[50]....
        /*0390*/ 	.word	0x00005f00
        /*0394*/ 	.word	0x00000005
        /*0398*/ 	.word	0x00000000
        /*039c*/ 	.short	0x010a
        /*039e*/ 	.byte	0x3f
	.zero		1


	//   ....[51]....
        /*03a0*/ 	.word	0x00005f80
        /*03a4*/ 	.word	0x00000007
        /*03a8*/ 	.word	0x00000000
        /*03ac*/ 	.short	0x010a
        /*03ae*/ 	.byte	0x3f
	.zero		1


	//   ....[52]....
        /*03b0*/ 	.word	0x00006010
        /*03b4*/ 	.word	0x00000006
        /*03b8*/ 	.word	0x00000000
        /*03bc*/ 	.short	0x010a
        /*03be*/ 	.byte	0x3f
	.zero		1


	//   ....[53]....
        /*03c0*/ 	.word	0x000060a0
        /*03c4*/ 	.word	0x00000009
        /*03c8*/ 	.word	0x00000000
        /*03cc*/ 	.short	0x010a
        /*03ce*/ 	.byte	0x3f
	.zero		1


	//   ....[54]....
        /*03d0*/ 	.word	0x00006130
        /*03d4*/ 	.word	0x00000006
        /*03d8*/ 	.word	0x00000000
        /*03dc*/ 	.short	0x010a
        /*03de*/ 	.byte	0x3f
	.zero		1


	//   ....[55]....
        /*03e0*/ 	.word	0x000061c0
        /*03e4*/ 	.word	0x00000009
        /*03e8*/ 	.word	0x00000000
        /*03ec*/ 	.short	0x010a
        /*03ee*/ 	.byte	0x3f
	.zero		1


	//   ....[56]....
        /*03f0*/ 	.word	0x00006250
        /*03f4*/ 	.word	0x00000006
        /*03f8*/ 	.word	0x00000000
        /*03fc*/ 	.short	0x010a
        /*03fe*/ 	.byte	0x3f
	.zero		1


	//   ....[57]....
        /*0400*/ 	.word	0x000062e0
        /*0404*/ 	.word	0x00000009
        /*0408*/ 	.word	0x00000000
        /*040c*/ 	.short	0x010a
        /*040e*/ 	.byte	0x3f
	.zero		1


	//   ....[58]....
        /*0410*/ 	.word	0x00006370
        /*0414*/ 	.word	0x00000006
        /*0418*/ 	.word	0x00000000
        /*041c*/ 	.short	0x010a
        /*041e*/ 	.byte	0x3f
	.zero		1


	//   ....[59]....
        /*0420*/ 	.word	0x00006400
        /*0424*/ 	.word	0x00000009
        /*0428*/ 	.word	0x00000000
        /*042c*/ 	.short	0x010a
        /*042e*/ 	.byte	0x3f
	.zero		1


	//   ....[60]....
        /*0430*/ 	.word	0x00006490
        /*0434*/ 	.word	0x00000006
        /*0438*/ 	.word	0x00000000
        /*043c*/ 	.short	0x010a
        /*043e*/ 	.byte	0x3f
	.zero		1


	//   ....[61]....
        /*0440*/ 	.word	0x00006520
        /*0444*/ 	.word	0x00000009
        /*0448*/ 	.word	0x00000000
        /*044c*/ 	.short	0x010a
        /*044e*/ 	.byte	0x3f
	.zero		1


	//   ....[62]....
        /*0450*/ 	.word	0x000065b0
        /*0454*/ 	.word	0x00000006
        /*0458*/ 	.word	0x00000000
        /*045c*/ 	.short	0x010a
        /*045e*/ 	.byte	0x3f
	.zero		1


	//   ....[63]....
        /*0460*/ 	.word	0x00006640
        /*0464*/ 	.word	0x00000009
        /*0468*/ 	.word	0x00000000
        /*046c*/ 	.short	0x010a
        /*046e*/ 	.byte	0x3f
	.zero		1


	//   ....[64]....
        /*0470*/ 	.word	0x000066d0
        /*0474*/ 	.word	0x00000006
        /*0478*/ 	.word	0x00000000
        /*047c*/ 	.short	0x010a
        /*047e*/ 	.byte	0x3f
	.zero		1


	//   ....[65]....
        /*0480*/ 	.word	0x00006760
        /*0484*/ 	.word	0x00000009
        /*0488*/ 	.word	0x00000000
        /*048c*/ 	.short	0x010a
        /*048e*/ 	.byte	0x3f
	.zero		1


	//   ....[66]....
        /*0490*/ 	.word	0x000067f0
        /*0494*/ 	.word	0x00000006
        /*0498*/ 	.word	0x00000000
        /*049c*/ 	.short	0x010a
        /*049e*/ 	.byte	0x3f
	.zero		1


	//   ....[67]....
        /*04a0*/ 	.word	0x00006880
        /*04a4*/ 	.word	0x00000009
        /*04a8*/ 	.word	0x00000000
        /*04ac*/ 	.short	0x010a
        /*04ae*/ 	.byte	0x3f
	.zero		1


	//   ....[68]....
        /*04b0*/ 	.word	0x00006910
        /*04b4*/ 	.word	0x00000006
        /*04b8*/ 	.word	0x00000000
        /*04bc*/ 	.short	0x010a
        /*04be*/ 	.byte	0x3f
	.zero		1


	//   ....[69]....
        /*04c0*/ 	.word	0x000069a0
        /*04c4*/ 	.word	0x00000003
        /*04c8*/ 	.word	0x00000000
        /*04cc*/ 	.short	0x010a
        /*04ce*/ 	.byte	0x3f
	.zero		1


	//   ....[70]....
        /*04d0*/ 	.word	0x00006a10
        /*04d4*/ 	.word	0x00000005
        /*04d8*/ 	.word	0x00000000
        /*04dc*/ 	.short	0x010a
        /*04de*/ 	.byte	0x3f
	.zero		1


	//   ....[71]....
        /*04e0*/ 	.word	0x00006a70
        /*04e4*/ 	.word	0x0000000c
        /*04e8*/ 	.word	0x00000000
        /*04ec*/ 	.short	0x010a
        /*04ee*/ 	.byte	0x3f
	.zero		1


	//   ....[72]....
        /*04f0*/ 	.word	0x00006b40
        /*04f4*/ 	.word	0x00000014
        /*04f8*/ 	.word	0x000000a0
        /*04fc*/ 	.short	0x010a
        /*04fe*/ 	.byte	0x3f
	.zero		1


	//   ....[73]....
        /*0500*/ 	.word	0x00006c20
        /*0504*/ 	.word	0x00000005
        /*0508*/ 	.word	0x00000000
        /*050c*/ 	.short	0x010a
        /*050e*/ 	.byte	0x3f
	.zero		1


	//   ....[74]....
        /*0510*/ 	.word	0x00006c70
        /*0514*/ 	.word	0x00000007
        /*0518*/ 	.word	0x00000000
        /*051c*/ 	.short	0x010a
        /*051e*/ 	.byte	0x3f
	.zero		1


	//   ....[75]....
        /*0520*/ 	.word	0x00006cc0
        /*0524*/ 	.word	0x00000006
        /*0528*/ 	.word	0x00000000
        /*052c*/ 	.short	0x010a
        /*052e*/ 	.byte	0x3f
	.zero		1


	//   ....[76]....
        /*0530*/ 	.word	0x00006d10
        /*0534*/ 	.word	0x00000009
        /*0538*/ 	.word	0x00000000
        /*053c*/ 	.short	0x010a
        /*053e*/ 	.byte	0x3f
	.zero		1


	//   ....[77]....
        /*0540*/ 	.word	0x00006d60
        /*0544*/ 	.word	0x00000006
        /*0548*/ 	.word	0x00000000
        /*054c*/ 	.short	0x010a
        /*054e*/ 	.byte	0x3f
	.zero		1


	//   ....[78]....
        /*0550*/ 	.word	0x00006db0
        /*0554*/ 	.word	0x00000009
        /*0558*/ 	.word	0x00000000
        /*055c*/ 	.short	0x010a
        /*055e*/ 	.byte	0x3f
	.zero		1


	//   ....[79]....
        /*0560*/ 	.word	0x00006e00
        /*0564*/ 	.word	0x00000006
        /*0568*/ 	.word	0x00000000
        /*056c*/ 	.short	0x010a
        /*056e*/ 	.byte	0x3f
	.zero		1


	//   ....[80]....
        /*0570*/ 	.word	0x00006e50
        /*0574*/ 	.word	0x00000009
        /*0578*/ 	.word	0x00000000
        /*057c*/ 	.short	0x010a
        /*057e*/ 	.byte	0x3f
	.zero		1


	//   ....[81]....
        /*0580*/ 	.word	0x00006ea0
        /*0584*/ 	.word	0x00000006
        /*0588*/ 	.word	0x00000000
        /*058c*/ 	.short	0x010a
        /*058e*/ 	.byte	0x3f
	.zero		1


	//   ....[82]....
        /*0590*/ 	.word	0x00006ef0
        /*0594*/ 	.word	0x00000009
        /*0598*/ 	.word	0x00000000
        /*059c*/ 	.short	0x010a
        /*059e*/ 	.byte	0x3f
	.zero		1


	//   ....[83]....
        /*05a0*/ 	.word	0x00006f40
        /*05a4*/ 	.word	0x00000006
        /*05a8*/ 	.word	0x00000000
        /*05ac*/ 	.short	0x010a
        /*05ae*/ 	.byte	0x3f
	.zero		1


	//   ....[84]....
        /*05b0*/ 	.word	0x00006f90
        /*05b4*/ 	.word	0x00000009
        /*05b8*/ 	.word	0x00000000
        /*05bc*/ 	.short	0x010a
        /*05be*/ 	.byte	0x3f
	.zero		1


	//   ....[85]....
        /*05c0*/ 	.word	0x00006fe0
        /*05c4*/ 	.word	0x00000006
        /*05c8*/ 	.word	0x00000000
        /*05cc*/ 	.short	0x010a
        /*05ce*/ 	.byte	0x3f
	.zero		1


	//   ....[86]....
        /*05d0*/ 	.word	0x00007030
        /*05d4*/ 	.word	0x00000009
        /*05d8*/ 	.word	0x00000000
        /*05dc*/ 	.short	0x010a
        /*05de*/ 	.byte	0x3f
	.zero		1


	//   ....[87]....
        /*05e0*/ 	.word	0x00007080
        /*05e4*/ 	.word	0x00000006
        /*05e8*/ 	.word	0x00000000
        /*05ec*/ 	.short	0x010a
        /*05ee*/ 	.byte	0x3f
	.zero		1


	//   ....[88]....
        /*05f0*/ 	.word	0x000070d0
        /*05f4*/ 	.word	0x00000009
        /*05f8*/ 	.word	0x00000000
        /*05fc*/ 	.short	0x010a
        /*05fe*/ 	.byte	0x3f
	.zero		1


	//   ....[89]....
        /*0600*/ 	.word	0x00007120
        /*0604*/ 	.word	0x00000006
        /*0608*/ 	.word	0x00000000
        /*060c*/ 	.short	0x010a
        /*060e*/ 	.byte	0x3f
	.zero		1


	//   ....[90]....
        /*0610*/ 	.word	0x00007170
        /*0614*/ 	.word	0x00000009
        /*0618*/ 	.word	0x00000000
        /*061c*/ 	.short	0x010a
        /*061e*/ 	.byte	0x3f
	.zero		1


	//   ....[91]....
        /*0620*/ 	.word	0x000071c0
        /*0624*/ 	.word	0x00000006
        /*0628*/ 	.word	0x00000000
        /*062c*/ 	.short	0x010a
        /*062e*/ 	.byte	0x3f
	.zero		1


	//----- nvinfo : EIATTR_NUM_MBARRIERS
	.align		4
.L_28:
        /*0630*/ 	.byte	0x03, 0x38
        /*0632*/ 	.short	0x002a


	//----- nvinfo : EIATTR_EXIT_INSTR_OFFSETS
	.align		4
        /*0634*/ 	.byte	0x04, 0x1c
        /*0636*/ 	.short	(.L_30 - .L_29)


	//   ....[0]....
.L_29:
        /*0638*/ 	.word	0x00000880


	//   ....[1]....
        /*063c*/ 	.word	0x00001120


	//   ....[2]....
        /*0640*/ 	.word	0x00004b40


	//   ....[3]....
        /*0644*/ 	.word	0x00005160


	//   ....[4]....
        /*0648*/ 	.word	0x000069f0


	//----- nvinfo : EIATTR_MAX_THREADS
	.align		4
.L_30:
        /*064c*/ 	.byte	0x04, 0x05
        /*064e*/ 	.short	(.L_32 - .L_31)
.L_31:
        /*0650*/ 	.word	0x00000180
        /*0654*/ 	.word	0x00000001
        /*0658*/ 	.word	0x00000001


	//----- nvinfo : EIATTR_CRS_STACK_SIZE
	.align		4
.L_32:
        /*065c*/ 	.byte	0x04, 0x1e
        /*065e*/ 	.short	(.L_34 - .L_33)
.L_33:
        /*0660*/ 	.word	0x00000000


	//----- nvinfo : EIATTR_CBANK_PARAM_SIZE
	.align		4
.L_34:
        /*0664*/ 	.byte	0x03, 0x19
        /*0666*/ 	.short	0x0470


	//----- nvinfo : EIATTR_PARAM_CBANK
	.align		4
        /*0668*/ 	.byte	0x04, 0x0a
        /*066a*/ 	.short	(.L_36 - .L_35)
	.align		4
.L_35:
        /*066c*/ 	.word	index@(.nv.constant0._ZN7cutlass13device_kernelINS_4gemm6kernel13GemmUniversalIN4cute5tupleIJiiiiEEENS1_10collective13CollectiveMmaINS1_37MainloopSm90TmaGmmaWarpSpecializedFP8ILi20ENS5_IJNS4_1CILi1EEESB_SB_EEENS1_35KernelTmaWarpSpecializedCooperativeEEENS5_IJNSA_ILi128EEENSA_ILi48EEENSA_ILi64EEEEEENS_12float_e4m3_tENS5_IJlSB_lEEESJ_SK_NS4_8TiledMMAINS4_8MMA_AtomIJNS4_4SM904GMMA30MMA_64x16x32_F32E4M3E4M3_SS_TNILNSO_7ScaleInE1ELSQ_1EEEEEENS4_6LayoutINS5_IJNSA_ILi2EEESB_SB_EEENS5_IJSB_NSA_ILi0EEESW_EEEEENS5_IJNS4_10UnderscoreESZ_SZ_EEEEENS4_13SM90_TMA_LOADENS4_14ComposedLayoutINS4_7SwizzleILi2ELi4ELi3EEENS4_18smem_ptr_flag_bitsILi8EEENST_INS5_IJNSA_ILi8EEESH_EEENS5_IJSH_SB_EEEEEEEvNS4_8identityES12_S1C_vS1D_EENS_8epilogue10collective6detail29Sm90TmaWarpSpecializedAdapterINS1G_15DefaultEpilogueISJ_SK_SK_NS1F_6thread17LinearCombinationISJ_Li1EffLNS1K_9ScaleType4KindE0ELNS_15FloatRoundStyleE2ESJ_EENS1_15EpilogueDefaultEEEEEvvEEEEvNT_6ParamsE)
        /*0670*/ 	.short	0x0210
        /*0672*/ 	.short	0x0470


	//----- nvinfo : EIATTR_SW_WAR
	.align		4
.L_36:
        /*0674*/ 	.byte	0x04, 0x36
        /*0676*/ 	.short	(.L_38 - .L_37)
.L_37:
        /*0678*/ 	.word	0x00000008
.L_38:


//--------------------- .nv.callgraph             --------------------------
	.section	.nv.callgraph,"",@"SHT_CUDA_CALLGRAPH"
	.align	4
	.sectionentsize	8
	.align		4
        /*0000*/ 	.word	0x00000000
	.align		4
        /*0004*/ 	.word	0xffffffff
	.align		4
        /*0008*/ 	.word	0x00000000
	.align		4
        /*000c*/ 	.word	0xfffffffe
	.align		4
        /*0010*/ 	.word	0x00000000
	.align		4
        /*0014*/ 	.word	0xfffffffd
	.align		4
        /*0018*/ 	.word	0x00000000
	.align		4
        /*001c*/ 	.word	0xfffffffc


//--------------------- .nv.constant4             --------------------------
	.section	.nv.constant4,"a",@progbits
	.align	8
	.align		8
.nv.constant4:
        /*0000*/ 	.dword	_ZN40_INTERNAL_071594d9_4_k_cu_385c690f_102664cuda3std3__45__cpo5beginE
	.align		8
        /*0008*/ 	.dword	_ZN40_INTERNAL_071594d9_4_k_cu_385c690f_102664cuda3std3__45__cpo3endE
	.align		8
        /*0010*/ 	.dword	_ZN40_INTERNAL_071594d9_4_k_cu_385c690f_102664cuda3std3__45__cpo6cbeginE
	.align		8
        /*0018*/ 	.dword	_ZN40_INTERNAL_071594d9_4_k_cu_385c690f_102664cuda3std3__45__cpo4cendE
	.align		8
        /*0020*/ 	.dword	_ZN40_INTERNAL_071594d9_4_k_cu_385c690f_102664cuda3std3__442_GLOBAL__N__071594d9_4_k_cu_385c690f_102666ignoreE
	.align		8
        /*0028*/ 	.dword	_ZN40_INTERNAL_071594d9_4_k_cu_385c690f_102664cuda3std3__419piecewise_constructE
	.align		8
        /*0030*/ 	.dword	_ZN40_INTERNAL_071594d9_4_k_cu_385c690f_102664cuda3std3__48in_placeE
	.align		8
        /*0038*/ 	.dword	_ZN40_INTERNAL_071594d9_4_k_cu_385c690f_102664cuda3std6ranges3__45__cpo4swapE
	.align		8
        /*0040*/ 	.dword	_ZN40_INTERNAL_071594d9_4_k_cu_385c690f_102664cuda3std6ranges3__45__cpo9iter_moveE
	.align		8
        /*0048*/ 	.dword	_ZN40_INTERNAL_071594d9_4_k_cu_385c690f_102664cute7productE
	.align		8
        /*0050*/ 	.dword	_ZN40_INTERNAL_071594d9_4_k_cu_385c690f_102664cute1_E


//--------------------- .text._ZN7cutlass13device_kernelINS_4gemm6kernel13GemmUniversalIN4cute5tupleIJiiiiEEENS1_10collective13CollectiveMmaINS1_37MainloopSm90TmaGmmaWarpSpecializedFP8ILi20ENS5_IJNS4_1CILi1EEESB_SB_EEENS1_35KernelTmaWarpSpecializedCooperativeEEENS5_IJNSA_ILi128EEENSA_ILi48EEENSA_ILi64EEEEEENS_12float_e4m3_tENS5_IJlSB_lEEESJ_SK_NS4_8TiledMMAINS4_8MMA_AtomIJNS4_4SM904GMMA30MMA_64x16x32_F32E4M3E4M3_SS_TNILNSO_7ScaleInE1ELSQ_1EEEEEENS4_6LayoutINS5_IJNSA_ILi2EEESB_SB_EEENS5_IJSB_NSA_ILi0EEESW_EEEEENS5_IJNS4_10UnderscoreESZ_SZ_EEEEENS4_13SM90_TMA_LOADENS4_14ComposedLayoutINS4_7SwizzleILi2ELi4ELi3EEENS4_18smem_ptr_flag_bitsILi8EEENST_INS5_IJNSA_ILi8EEESH_EEENS5_IJSH_SB_EEEEEEEvNS4_8identityES12_S1C_vS1D_EENS_8epilogue10collective6detail29Sm90TmaWarpSpecializedAdapterINS1G_15DefaultEpilogueISJ_SK_SK_NS1F_6thread17LinearCombinationISJ_Li1EffLNS1K_9ScaleType4KindE0ELNS_15FloatRoundStyleE2ESJ_EENS1_15EpilogueDefaultEEEEEvvEEEEvNT_6ParamsE --------------------------
	.section	.text._ZN7cutlass13device_kernelINS_4gemm6kernel13GemmUniversalIN4cute5tupleIJiiiiEEENS1_10collective13CollectiveMmaINS1_37MainloopSm90TmaGmmaWarpSpecializedFP8ILi20ENS5_IJNS4_1CILi1EEESB_SB_EEENS1_35KernelTmaWarpSpecializedCooperativeEEENS5_IJNSA_ILi128EEENSA_ILi48EEENSA_ILi64EEEEEENS_12float_e4m3_tENS5_IJlSB_lEEESJ_SK_NS4_8TiledMMAINS4_8MMA_AtomIJNS4_4SM904GMMA30MMA_64x16x32_F32E4M3E4M3_SS_TNILNSO_7ScaleInE1ELSQ_1EEEEEENS4_6LayoutINS5_IJNSA_ILi2EEESB_SB_EEENS5_IJSB_NSA_ILi0EEESW_EEEEENS5_IJNS4_10UnderscoreESZ_SZ_EEEEENS4_13SM90_TMA_LOADENS4_14ComposedLayoutINS4_7SwizzleILi2ELi4ELi3EEENS4_18smem_ptr_flag_bitsILi8EEENST_INS5_IJNSA_ILi8EEESH_EEENS5_IJSH_SB_EEEEEEEvNS4_8identityES12_S1C_vS1D_EENS_8epilogue10collective6detail29Sm90TmaWarpSpecializedAdapterINS1G_15DefaultEpilogueISJ_SK_SK_NS1F_6thread17LinearCombinationISJ_Li1EffLNS1K_9ScaleType4KindE0ELNS_15FloatRoundStyleE2ESJ_EENS1_15EpilogueDefaultEEEEEvvEEEEvNT_6ParamsE,"ax",@progbits
	.align	128
.text._ZN7cutlass13device_kernelINS_4gemm6kernel13GemmUniversalIN4cute5tupleIJiiiiEEENS1_10collective13CollectiveMmaINS1_37MainloopSm90TmaGmmaWarpSpecializedFP8ILi20ENS5_IJNS4_1CILi1EEESB_SB_EEENS1_35KernelTmaWarpSpecializedCooperativeEEENS5_IJNSA_ILi128EEENSA_ILi48EEENSA_ILi64EEEEEENS_12float_e4m3_tENS5_IJlSB_lEEESJ_SK_NS4_8TiledMMAINS4_8MMA_AtomIJNS4_4SM904GMMA30MMA_64x16x32_F32E4M3E4M3_SS_TNILNSO_7ScaleInE1ELSQ_1EEEEEENS4_6LayoutINS5_IJNSA_ILi2EEESB_SB_EEENS5_IJSB_NSA_ILi0EEESW_EEEEENS5_IJNS4_10UnderscoreESZ_SZ_EEEEENS4_13SM90_TMA_LOADENS4_14ComposedLayoutINS4_7SwizzleILi2ELi4ELi3EEENS4_18smem_ptr_flag_bitsILi8EEENST_INS5_IJNSA_ILi8EEESH_EEENS5_IJSH_SB_EEEEEEEvNS4_8identityES12_S1C_vS1D_EENS_8epilogue10collective6detail29Sm90TmaWarpSpecializedAdapterINS1G_15DefaultEpilogueISJ_SK_SK_NS1F_6thread17LinearCombinationISJ_Li1EffLNS1K_9ScaleType4KindE0ELNS_15FloatRoundStyleE2ESJ_EENS1_15EpilogueDefaultEEEEEvvEEEEvNT_6ParamsE:
        .type           _ZN7cutlass13device_kernelINS_4gemm6kernel13GemmUniversalIN4cute5tupleIJiiiiEEENS1_10collective13CollectiveMmaINS1_37MainloopSm90TmaGmmaWarpSpecializedFP8ILi20ENS5_IJNS4_1CILi1EEESB_SB_EEENS1_35KernelTmaWarpSpecializedCooperativeEEENS5_IJNSA_ILi128EEENSA_ILi48EEENSA_ILi64EEEEEENS_12float_e4m3_tENS5_IJlSB_lEEESJ_SK_NS4_8TiledMMAINS4_8MMA_AtomIJNS4_4SM904GMMA30MMA_64x16x32_F32E4M3E4M3_SS_TNILNSO_7ScaleInE1ELSQ_1EEEEEENS4_6LayoutINS5_IJNSA_ILi2EEESB_SB_EEENS5_IJSB_NSA_ILi0EEESW_EEEEENS5_IJNS4_10UnderscoreESZ_SZ_EEEEENS4_13SM90_TMA_LOADENS4_14ComposedLayoutINS4_7SwizzleILi2ELi4ELi3EEENS4_18smem_ptr_flag_bitsILi8EEENST_INS5_IJNSA_ILi8EEESH_EEENS5_IJSH_SB_EEEEEEEvNS4_8identityES12_S1C_vS1D_EENS_8epilogue10collective6detail29Sm90TmaWarpSpecializedAdapterINS1G_15DefaultEpilogueISJ_SK_SK_NS1F_6thread17LinearCombinationISJ_Li1EffLNS1K_9ScaleType4KindE0ELNS_15FloatRoundStyleE2ESJ_EENS1_15EpilogueDefaultEEEEEvvEEEEvNT_6ParamsE,@function
        .size           _ZN7cutlass13device_kernelINS_4gemm6kernel13GemmUniversalIN4cute5tupleIJiiiiEEENS1_10collective13CollectiveMmaINS1_37MainloopSm90TmaGmmaWarpSpecializedFP8ILi20ENS5_IJNS4_1CILi1EEESB_SB_EEENS1_35KernelTmaWarpSpecializedCooperativeEEENS5_IJNSA_ILi128EEENSA_ILi48EEENSA_ILi64EEEEEENS_12float_e4m3_tENS5_IJlSB_lEEESJ_SK_NS4_8TiledMMAINS4_8MMA_AtomIJNS4_4SM904GMMA30MMA_64x16x32_F32E4M3E4M3_SS_TNILNSO_7ScaleInE1ELSQ_1EEEEEENS4_6LayoutINS5_IJNSA_ILi2EEESB_SB_EEENS5_IJSB_NSA_ILi0EEESW_EEEEENS5_IJNS4_10UnderscoreESZ_SZ_EEEEENS4_13SM90_TMA_LOADENS4_14ComposedLayoutINS4_7SwizzleILi2ELi4ELi3EEENS4_18smem_ptr_flag_bitsILi8EEENST_INS5_IJNSA_ILi8EEESH_EEENS5_IJSH_SB_EEEEEEEvNS4_8identityES12_S1C_vS1D_EENS_8epilogue10collective6detail29Sm90TmaWarpSpecializedAdapterINS1G_15DefaultEpilogueISJ_SK_SK_NS1F_6thread17LinearCombinationISJ_Li1EffLNS1K_9ScaleType4KindE0ELNS_15FloatRoundStyleE2ESJ_EENS1_15EpilogueDefaultEEEEEvvEEEEvNT_6ParamsE,(.L_x_154 - _ZN7cutlass13device_kernelINS_4gemm6kernel13GemmUniversalIN4cute5tupleIJiiiiEEENS1_10collective13CollectiveMmaINS1_37MainloopSm90TmaGmmaWarpSpecializedFP8ILi20ENS5_IJNS4_1CILi1EEESB_SB_EEENS1_35KernelTmaWarpSpecializedCooperativeEEENS5_IJNSA_ILi128EEENSA_ILi48EEENSA_ILi64EEEEEENS_12float_e4m3_tENS5_IJlSB_lEEESJ_SK_NS4_8TiledMMAINS4_8MMA_AtomIJNS4_4SM904GMMA30MMA_64x16x32_F32E4M3E4M3_SS_TNILNSO_7ScaleInE1ELSQ_1EEEEEENS4_6LayoutINS5_IJNSA_ILi2EEESB_SB_EEENS5_IJSB_NSA_ILi0EEESW_EEEEENS5_IJNS4_10UnderscoreESZ_SZ_EEEEENS4_13SM90_TMA_LOADENS4_14ComposedLayoutINS4_7SwizzleILi2ELi4ELi3EEENS4_18smem_ptr_flag_bitsILi8EEENST_INS5_IJNSA_ILi8EEESH_EEENS5_IJSH_SB_EEEEEEEvNS4_8identityES12_S1C_vS1D_EENS_8epilogue10collective6detail29Sm90TmaWarpSpecializedAdapterINS1G_15DefaultEpilogueISJ_SK_SK_NS1F_6thread17LinearCombinationISJ_Li1EffLNS1K_9ScaleType4KindE0ELNS_15FloatRoundStyleE2ESJ_EENS1_15EpilogueDefaultEEEEEvvEEEEvNT_6ParamsE)
        .other          _ZN7cutlass13device_kernelINS_4gemm6kernel13GemmUniversalIN4cute5tupleIJiiiiEEENS1_10collective13CollectiveMmaINS1_37MainloopSm90TmaGmmaWarpSpecializedFP8ILi20ENS5_IJNS4_1CILi1EEESB_SB_EEENS1_35KernelTmaWarpSpecializedCooperativeEEENS5_IJNSA_ILi128EEENSA_ILi48EEENSA_ILi64EEEEEENS_12float_e4m3_tENS5_IJlSB_lEEESJ_SK_NS4_8TiledMMAINS4_8MMA_AtomIJNS4_4SM904GMMA30MMA_64x16x32_F32E4M3E4M3_SS_TNILNSO_7ScaleInE1ELSQ_1EEEEEENS4_6LayoutINS5_IJNSA_ILi2EEESB_SB_EEENS5_IJSB_NSA_ILi0EEESW_EEEEENS5_IJNS4_10UnderscoreESZ_SZ_EEEEENS4_13SM90_TMA_LOADENS4_14ComposedLayoutINS4_7SwizzleILi2ELi4ELi3EEENS4_18smem_ptr_flag_bitsILi8EEENST_INS5_IJNSA_ILi8EEESH_EEENS5_IJSH_SB_EEEEEEEvNS4_8identityES12_S1C_vS1D_EENS_8epilogue10collective6detail29Sm90TmaWarpSpecializedAdapterINS1G_15DefaultEpilogueISJ_SK_SK_NS1F_6thread17LinearCombinationISJ_Li1EffLNS1K_9ScaleType4KindE0ELNS_15FloatRoundStyleE2ESJ_EENS1_15EpilogueDefaultEEEEEvvEEEEvNT_6ParamsE,@"STO_CUDA_ENTRY STV_DEFAULT"
_ZN7cutlass13device_kernelINS_4gemm6kernel13GemmUniversalIN4cute5tupleIJiiiiEEENS1_10collective13CollectiveMmaINS1_37MainloopSm90TmaGmmaWarpSpecializedFP8ILi20ENS5_IJNS4_1CILi1EEESB_SB_EEENS1_35KernelTmaWarpSpecializedCooperativeEEENS5_IJNSA_ILi128EEENSA_ILi48EEENSA_ILi64EEEEEENS_12float_e4m3_tENS5_IJlSB_lEEESJ_SK_NS4_8TiledMMAINS4_8MMA_AtomIJNS4_4SM904GMMA30MMA_64x16x32_F32E4M3E4M3_SS_TNILNSO_7ScaleInE1ELSQ_1EEEEEENS4_6LayoutINS5_IJNSA_ILi2EEESB_SB_EEENS5_IJSB_NSA_ILi0EEESW_EEEEENS5_IJNS4_10UnderscoreESZ_SZ_EEEEENS4_13SM90_TMA_LOADENS4_14ComposedLayoutINS4_7SwizzleILi2ELi4ELi3EEENS4_18smem_ptr_flag_bitsILi8EEENST_INS5_IJNSA_ILi8EEESH_EEENS5_IJSH_SB_EEEEEEEvNS4_8identityES12_S1C_vS1D_EENS_8epilogue10collective6detail29Sm90TmaWarpSpecializedAdapterINS1G_15DefaultEpilogueISJ_SK_SK_NS1F_6thread17LinearCombinationISJ_Li1EffLNS1K_9ScaleType4KindE0ELNS_15FloatRoundStyleE2ESJ_EENS1_15EpilogueDefaultEEEEEvvEEEEvNT_6ParamsE:
[----:B------:R-:W-:Y:S01]  /*0000*/  LDC R1, c[0x0][0x28] ;  /* 0x00000a00ff017b82 */ /* 0x000fe20000000800 */
[----:B------:R-:W0:Y:S01]  /*0010*/  S2R R6, SR_TID.X ;  /* 0x0000000000067919 */ /* 0x000e220000002100 */
[----:B------:R-:W-:Y:S01]  /*0020*/  ELECT P0, URZ, PT ;  /* 0x00000000003f782f */ /* 0x000fe20003800000 */
[----:B------:R-:W-:Y:S01]  /*0030*/  BSSY B0, `(.L_x_0) ;  /* 0x000000f000007945 */ /* 0x000fe20003800000 */
[--C-:B0-----:R-:W-:Y:S02]  /*0040*/  SHF.R.U32.HI R0, RZ, 0x5, R6.reuse ;  /* 0x00000005ff007819 */ /* 0x101fe40000011606 */
[----:B------:R-:W-:-:S03]  /*0050*/  SHF.R.U32.HI R16, RZ, 0x7, R6 ;  /* 0x00000007ff107819 */ /* 0x000fc60000011606 */
[----:B------:R-:W0:Y:S04]  /*0060*/  SHFL.IDX PT, R3, R0, RZ, 0x1f ;  /* 0x00001fff00037589 */ /* 0x000e2800000e0000 */
[----:B------:R1:W2:Y:S01]  /*0070*/  SHFL.IDX PT, R2, R16, RZ, 0x1f ;  /* 0x00001fff10027589 */ /* 0x0002a200000e0000 */
[----:B0-----:R-:W-:-:S13]  /*0080*/  ISETP.NE.OR P0, PT, R3, RZ, !P0 ;  /* 0x000000ff0300720c */ /* 0x001fda0004705670 */
[----:B-12---:R-:W-:Y:S05]  /*0090*/  @P0 BRA `(.L_x_1) ;  /* 0x0000000000200947 */ /* 0x006fea0003800000 */
[----:B------:R-:W-:Y:S02]  /*00a0*/  ULDC.64 UR4, c[0x0][0x198] ;  /* 0x0000660000047ab9 */ /* 0x000fe40000000a00 */
[----:B------:R-:W-:Y:S02]  /*00b0*/  UIADD3 UR6, UP0, UR4, 0xf0, URZ ;  /* 0x000000f004067890 */ /* 0x000fe4000ff1e03f */
[----:B------:R-:W-:Y:S02]  /*00c0*/  UIADD3 UR4, UP1, UR4, 0x1f0, URZ ;  /* 0x000001f004047890 */ /* 0x000fe4000ff3e03f */
[----:B------:R-:W-:Y:S02]  /*00d0*/  UIADD3.X UR7, URZ, UR5, URZ, UP0, !UPT ;  /* 0x000000053f077290 */ /* 0x000fe400087fe43f */
[----:B------:R-:W-:-:S07]  /*00e0*/  UIADD3.X UR5, URZ, UR5, URZ, UP1, !UPT ;  /* 0x000000053f057290 */ /* 0x000fce0008ffe43f */
[----:B------:R0:W-:Y:S02]  /*00f0*/  UTMACCTL.PF [UR6] ;  /* 0x00000000060079b9 */ /* 0x0001e40008040000 */
[----:B------:R0:W-:Y:S02]  /*0100*/  UTMACCTL.PF [UR4] ;  /* 0x00000000040079b9 */ /* 0x0001e40008040000 */
[----:B0-----:R-:W-:Y:S01]  /*0110*/  NOP ;  /* 0x0000000000007918 */ /* 0x001fe20000000000 */
.L_x_1:
[----:B------:R-:W-:Y:S05]  /*0120*/  BSYNC B0 ;  /* 0x0000000000007941 */ /* 0x000fea0003800000 */
.L_x_0:
[----:B------:R-:W0:Y:S02]  /*0130*/  SHFL.IDX PT, R4, R0, RZ, 0x1f ;  /* 0x00001fff00047589 */ /* 0x000e2400000e0000 */
[----:B0-----:R-:W-:-:S13]  /*0140*/  ISETP.NE.AND P0, PT, R4, RZ, PT ;  /* 0x000000ff0400720c */ /* 0x001fda0003f05270 */
[----:B------:R-:W-:Y:S05]  /*0150*/  @P0 BRA `(.L_x_2) ;  /* 0x0000000000e40947 */ /* 0x000fea0003800000 */
[----:B------:R-:W-:Y:S01]  /*0160*/  ELECT P0, URZ, PT ;  /* 0x00000000003f782f */ /* 0x000fe20003800000 */
[----:B------:R-:W-:-:S12]  /*0170*/  BSSY B0, `(.L_x_2) ;  /* 0x0000037000007945 */ /* 0x000fd80003800000 */
[----:B------:R-:W-:Y:S05]  /*0180*/  @!P0 BRA `(.L_x_3) ;  /* 0x0000000000d48947 */ /* 0x000fea0003800000 */
[----:B------:R-:W0:Y:S01]  /*0190*/  S2UR UR8, SR_CgaCtaId ;  /* 0x00000000000879c3 */ /* 0x000e220000008800 */
[----:B------:R-:W-:Y:S01]  /*01a0*/  UMOV UR4, 0x400 ;  /* 0x0000040000047882 */ /* 0x000fe20000000000 */
[----:B------:R-:W-:Y:S01]  /*01b0*/  UMOV UR5, 0x1 ;  /* 0x0000000100057882 */ /* 0x000fe20000000000 */
[----:B------:R-:W-:Y:S02]  /*01c0*/  UMOV UR6, 0x100 ;  /* 0x0000010000067882 */ /* 0x000fe40000000000 */
[----:B------:R-:W-:-:S04]  /*01d0*/  UIADD3 UR6, -UR6, 0x100000, URZ ;  /* 0x0010000006067890 */ /* 0x000fc8000fffe13f */
[----:B------:R-:W-:Y:S02]  /*01e0*/  USHF.L.U32 UR7, UR6, 0xb, URZ ;  /* 0x0000000b06077899 */ /* 0x000fe4000800063f */
[----:B------:R-:W-:Y:S02]  /*01f0*/  USHF.L.U32 UR6, UR6, 0x1, URZ ;  /* 0x0000000106067899 */ /* 0x000fe4000800063f */
[----:B0-----:R-:W-:Y:S02]  /*0200*/  ULEA UR8, UR8, UR4, 0x18 ;  /* 0x0000000408087291 */ /* 0x001fe4000f8ec03f */
[----:B------:R-:W-:-:S04]  /*0210*/  UIADD3 UR4, -UR5, 0x100000, URZ ;  /* 0x0010000005047890 */ /* 0x000fc8000fffe13f */
[----:B------:R-:W-:Y:S02]  /*0220*/  USHF.L.U32 UR5, UR4, 0xb, URZ ;  /* 0x0000000b04057899 */ /* 0x000fe4000800063f */
[----:B------:R-:W-:Y:S01]  /*0230*/  USHF.L.U32 UR4, UR4, 0x1, URZ ;  /* 0x0000000104047899 */ /* 0x000fe2000800063f */
[----:B------:R-:W0:Y:S11]  /*0240*/  FENCE.VIEW.ASYNC.S ;  /* 0x00000000000073c6 */ /* 0x000e360000000000 */
[----:B0-----:R0:W1:Y:S01]  /*0250*/  SYNCS.EXCH.64 URZ, [UR8], UR4 ;  /* 0x00000004083f75b2 */ /* 0x0010620008000100 */
[----:B------:R0:W2:Y:S01]  /*0260*/  SYNCS.EXCH.64 URZ, [UR8+0xa0], UR6 ;  /* 0x0000a006083f75b2 */ /* 0x0000a20008000100 */
[----:B------:R0:W3:Y:S01]  /*0270*/  SYNCS.EXCH.64 URZ, [UR8+0x8], UR4 ;  /* 0x00000804083f75b2 */ /* 0x0000e20008000100 */
[----:B------:R0:W4:Y:S01]  /*0280*/  SYNCS.EXCH.64 URZ, [UR8+0xa8], UR6 ;  /* 0x0000a806083f75b2 */ /* 0x0001220008000100 */
[----:B------:R0:W0:Y:S01]  /*0290*/  SYNCS.EXCH.64 URZ, [UR8+0x10], UR4 ;  /* 0x00001004083f75b2 */ /* 0x0000220008000100 */
        /* <DEDUP_REMOVED lines=35> */
[----:B-1234-:R-:W-:Y:S01]  /*04d0*/  NOP ;  /* 0x0000000000007918 */ /* 0x01efe20000000000 */
.L_x_3:
[----:B0-----:R-:W-:Y:S05]  /*04e0*/  BSYNC B0 ;  /* 0x0000000000007941 */ /* 0x001fea0003800000 */
.L_x_2:
[----:B------:R-:W0:Y:S01]  /*04f0*/  SHFL.IDX PT, R0, R0, RZ, 0x1f ;  /* 0x00001fff00007589 */ /* 0x000e2200000e0000 */
[----:B------:R-:W-:Y:S01]  /*0500*/  ELECT P0, URZ, PT ;  /* 0x00000000003f782f */ /* 0x000fe20003800000 */
[----:B------:R-:W1:Y:S01]  /*0510*/  LDC R4, c[0x0][0x65c] ;  /* 0x00019700ff047b82 */ /* 0x000e620000000800 */
[----:B------:R-:W-:Y:S01]  /*0520*/  UMOV UR4, 0x20 ;  /* 0x0000002000047882 */ /* 0x000fe20000000000 */
[----:B------:R-:W2:Y:S01]  /*0530*/  S2R R7, SR_CTAID.Y ;  /* 0x0000000000077919 */ /* 0x000ea20000002600 */
[----:B------:R-:W-:Y:S01]  /*0540*/  NOP ;  /* 0x0000000000007918 */ /* 0x000fe20000000000 */
[C---:B------:R-:W-:Y:S01]  /*0550*/  ISETP.NE.AND P2, PT, R2.reuse, RZ, PT ;  /* 0x000000ff0200720c */ /* 0x040fe20003f45270 */
[----:B------:R-:W-:Y:S01]  /*0560*/  NOP ;  /* 0x0000000000007918 */ /* 0x000fe20000000000 */
[----:B------:R-:W-:Y:S01]  /*0570*/  VIADD R12, R2, 0xffffffff ;  /* 0xffffffff020c7836 */ /* 0x000fe20000000000 */
[----:B0-----:R-:W-:Y:S02]  /*0580*/  ISETP.NE.OR P0, PT, R0, RZ, !P0 ;  /* 0x000000ff0000720c */ /* 0x001fe40004705670 */
[----:B-1----:R-:W-:-:S02]  /*0590*/  ISETP.NE.AND P4, PT, R4, 0x1, PT ;  /* 0x000000010400780c */ /* 0x002fc40003f85270 */
[----:B------:R-:W0:Y:S01]  /*05a0*/  S2R R4, SR_CTAID.X ;  /* 0x0000000000047919 */ /* 0x000e220000002500 */
[----:B------:R-:W-:-:S04]  /*05b0*/  SHF.R.S32.HI R0, RZ, 0x1f, R3 ;  /* 0x0000001fff007819 */ /* 0x000fc80000011403 */
[----:B------:R-:W-:-:S04]  /*05c0*/  LEA.HI R0, R0, R3, RZ, 0x2 ;  /* 0x0000000300007211 */ /* 0x000fc800078f10ff */
[----:B------:R-:W-:Y:S01]  /*05d0*/  VOTEU.ALL UP0, P0 ;  /* 0x00000000003f7886 */ /* 0x000fe20000000000 */
[----:B------:R-:W-:Y:S01]  /*05e0*/  LOP3.LUT R0, R0, 0xfffffffc, RZ, 0xc0, !PT ;  /* 0xfffffffc00007812 */ /* 0x000fe200078ec0ff */
[----:B------:R-:W0:Y:S01]  /*05f0*/  @P4 LDC R5, c[0x0][0x10] ;  /* 0x00000400ff054b82 */ /* 0x000e220000000800 */
[----:B------:R-:W-:Y:S01]  /*0600*/  VOTEU.ALL UP1, P0 ;  /* 0x00000000003f7886 */ /* 0x000fe20000020000 */
[----:B--2---:R-:W-:Y:S01]  /*0610*/  @P4 IMAD.MOV.U32 R8, RZ, RZ, R7 ;  /* 0x000000ffff084224 */ /* 0x004fe200078e0007 */
[----:B------:R-:W-:Y:S01]  /*0620*/  @!UP0 UMOV UR6, 0x400 ;  /* 0x0000040000068882 */ /* 0x000fe20000000000 */
[----:B------:R-:W-:-:S04]  /*0630*/  @!UP0 UIADD3 UR4, -UR4, 0x100000, URZ ;  /* 0x0010000004048890 */ /* 0x000fc8000fffe13f */
[----:B------:R-:W-:Y:S02]  /*0640*/  @!UP0 USHF.L.U32 UR5, UR4, 0xb, URZ ;  /* 0x0000000b04058899 */ /* 0x000fe4000800063f */
[----:B------:R-:W-:Y:S01]  /*0650*/  @!UP0 USHF.L.U32 UR4, UR4, 0x1, URZ ;  /* 0x0000000104048899 */ /* 0x000fe2000800063f */
[----:B------:R-:W-:Y:S02]  /*0660*/  IMAD.IADD R3, R3, 0x1, -R0 ;  /* 0x0000000103037824 */ /* 0x000fe400078e0a00 */
[----:B------:R-:W-:Y:S01]  /*0670*/  @P4 IMAD.MOV.U32 R9, RZ, RZ, RZ ;  /* 0x000000ffff094224 */ /* 0x000fe200078e00ff */
[----:B------:R-:W1:Y:S01]  /*0680*/  @!UP0 S2UR UR7, SR_CgaCtaId ;  /* 0x00000000000789c3 */ /* 0x000e620000008800 */
[----:B------:R-:W-:Y:S01]  /*0690*/  @P4 IMAD.MOV.U32 R13, RZ, RZ, RZ ;  /* 0x000000ffff0d4224 */ /* 0x000fe200078e00ff */
[----:B------:R-:W-:-:S06]  /*06a0*/  ISETP.NE.AND P1, PT, R3, 0x3, PT ;  /* 0x000000030300780c */ /* 0x000fcc0003f25270 */
[----:B------:R-:W2:Y:S01]  /*06b0*/  @!P4 LDC R10, c[0x0][0xc] ;  /* 0x00000300ff0acb82 */ /* 0x000ea20000000800 */
[----:B0-----:R-:W-:-:S04]  /*06c0*/  @P4 IMAD.WIDE.U32 R8, R4, R5, R8 ;  /* 0x0000000504084225 */ /* 0x001fc800078e0008 */
[----:B------:R-:W-:Y:S02]  /*06d0*/  IMAD.MOV.U32 R5, RZ, RZ, RZ ;  /* 0x000000ffff057224 */ /* 0x000fe400078e00ff */
[----:B------:R-:W-:Y:S01]  /*06e0*/  @P4 IMAD.IADD R9, R9, 0x1, R13 ;  /* 0x0000000109094824 */ /* 0x000fe200078e020d */
[----:B-1----:R-:W-:Y:S01]  /*06f0*/  @!UP0 ULEA UR8, UR7, UR6, 0x18 ;  /* 0x0000000607088291 */ /* 0x002fe2000f8ec03f */
[----:B------:R-:W-:Y:S02]  /*0700*/  VOTEU.ALL UP0, P0 ;  /* 0x00000000003f7886 */ /* 0x000fe40000000000 */
[----:B------:R-:W-:Y:S01]  /*0710*/  ULDC UR6, c[0x0][0xc] ;  /* 0x0000030000067ab9 */ /* 0x000fe20000000800 */
[----:B------:R-:W-:Y:S01]  /*0720*/  ULDC UR7, c[0x0][0x10] ;  /* 0x0000040000077ab9 */ /* 0x000fe20000000800 */
[----:B------:R-:W-:Y:S02]  /*0730*/  ISETP.EQ.OR P0, PT, R3, RZ, !P1 ;  /* 0x000000ff0300720c */ /* 0x000fe40004f02670 */
[----:B------:R-:W-:Y:S01]  /*0740*/  ISETP.GE.U32.AND P1, PT, R12, 0x2, PT ;  /* 0x000000020c00780c */ /* 0x000fe20003f26070 */
[----:B--2---:R-:W-:Y:S01]  /*0750*/  @!P4 IMAD.WIDE.U32 R10, R10, R7, R4 ;  /* 0x000000070a0ac225 */ /* 0x004fe200078e0004 */
[----:B------:R-:W-:-:S02]  /*0760*/  ISETP.EQ.AND P0, PT, R2, RZ, P0 ;  /* 0x000000ff0200720c */ /* 0x000fc40000702270 */
[----:B------:R-:W-:Y:S01]  /*0770*/  LOP3.LUT R2, R6, 0x7f, RZ, 0xc0, !PT ;  /* 0x0000007f06027812 */ /* 0x000fe200078ec0ff */
[----:B------:R-:W0:Y:S02]  /*0780*/  FENCE.VIEW.ASYNC.S ;  /* 0x00000000000073c6 */ /* 0x000e240000000000 */
[----:B0-----:R-:W0:Y:S01]  /*0790*/  @!UP0 SYNCS.EXCH.64 URZ, [UR8+0x150], UR4 ;  /* 0x00015004083f85b2 */ /* 0x001e220008000100 */
[----:B------:R-:W-:Y:S01]  /*07a0*/  SEL R0, RZ, 0x1, !P0 ;  /* 0x00000001ff007807 */ /* 0x000fe20004000000 */
[----:B------:R-:W-:Y:S02]  /*07b0*/  @!P4 IMAD.MOV.U32 R8, RZ, RZ, R10 ;  /* 0x000000ffff08c224 */ /* 0x000fe400078e000a */
[----:B------:R-:W-:Y:S01]  /*07c0*/  @!P4 IMAD.MOV.U32 R9, RZ, RZ, R11 ;  /* 0x000000ffff09c224 */ /* 0x000fe200078e000b */
[----:B------:R-:W-:Y:S01]  /*07d0*/  SEL R0, R0, 0x2, P1 ;  /* 0x0000000200007807 */ /* 0x000fe20000800000 */
[----:B------:R1:W0:Y:S01]  /*07e0*/  @!UP1 SYNCS.EXCH.64 URZ, [UR8+0x158], UR4 ;  /* 0x00015804083f95b2 */ /* 0x0002220008000100 */
[----:B------:R-:W-:Y:S01]  /*07f0*/  NOP ;  /* 0x0000000000007918 */ /* 0x000fe20000000000 */
[----:B-1----:R-:W-:-:S03]  /*0800*/  UIMAD.WIDE.U32 UR4, UR6, UR7, URZ ;  /* 0x00000007060472a5 */ /* 0x002fc6000f8e003f */
[----:B------:R-:W-:Y:S02]  /*0810*/  ULDC UR6, c[0x0][0x14] ;  /* 0x0000050000067ab9 */ /* 0x000fe40000000800 */
[----:B------:R-:W-:Y:S02]  /*0820*/  UIMAD.WIDE.U32 UR20, UR4, UR6, URZ ;  /* 0x00000006041472a5 */ /* 0x000fe4000f8e003f */
[----:B------:R-:W-:-:S04]  /*0830*/  UIMAD UR13, UR5, UR6, URZ ;  /* 0x00000006050d72a4 */ /* 0x000fc8000f8e023f */
[----:B------:R-:W-:Y:S01]  /*0840*/  UIADD3 UR13, UR21, UR13, URZ ;  /* 0x0000000d150d7290 */ /* 0x000fe2000fffe03f */
[----:B0-----:R-:W-:Y:S06]  /*0850*/  BAR.SYNC.DEFER_BLOCKING 0x0 ;  /* 0x0000000000007b1d */ /* 0x001fec0000010000 */
[----:B------:R-:W-:Y:S05]  /*0860*/  @!P2 BRA `(.L_x_4) ;  /* 0x0000004000b8a947 */ /* 0x000fea0003800000 */
[----:B------:R-:W-:-:S13]  /*0870*/  ISETP.GT.U32.AND P0, PT, R12, 0x1, PT ;  /* 0x000000010c00780c */ /* 0x000fda0003f04070 */
[----:B------:R-:W-:Y:S05]  /*0880*/  @P0 EXIT ;  /* 0x000000000000094d */ /* 0x000fea0003800000 */
[----:B------:R-:W-:Y:S01]  /*0890*/  ULDC.64 UR4, c[0x0][0x650] ;  /* 0x0001940000047ab9 */ /* 0x000fe20000000a00 */
[----:B------:R-:W-:Y:S01]  /*08a0*/  PRMT R3, RZ, 0x7610, R3 ;  /* 0x00007610ff037816 */ /* 0x000fe20000000003 */
[----:B------:R-:W-:Y:S01]  /*08b0*/  IMAD.MOV.U32 R11, RZ, RZ, -0x1 ;  /* 0xffffffffff0b7424 */ /* 0x000fe200078e00ff */
[----:B------:R-:W-:Y:S01]  /*08c0*/  ISETP.GE.U32.AND P0, PT, R8, UR4, PT ;  /* 0x0000000408007c0c */ /* 0x000fe2000bf06070 */
[----:B------:R-:W-:Y:S02]  /*08d0*/  IMAD.MOV.U32 R10, RZ, RZ, -0x1 ;  /* 0xffffffffff0a7424 */ /* 0x000fe400078e00ff */
[----:B------:R-:W-:Y:S01]  /*08e0*/  IMAD.MOV.U32 R55, RZ, RZ, -0x1 ;  /* 0xffffffffff377424 */ /* 0x000fe200078e00ff */
[----:B------:R-:W-:-:S13]  /*08f0*/  ISETP.GE.U32.AND.EX P0, PT, R9, UR5, PT, P0 ;  /* 0x0000000509007c0c */ /* 0x000fda000bf06100 */
[----:B------:R-:W-:Y:S05]  /*0900*/  @P0 BRA `(.L_x_5) ;  /* 0x0000000400540947 */ /* 0x000fea0003800000 */
[----:B------:R-:W0:Y:S01]  /*0910*/  LDC.64 R18, c[0x0][0x628] ;  /* 0x00018a00ff127b82 */ /* 0x000e220000000a00 */
[----:B------:R-:W-:Y:S02]  /*0920*/  IMAD.MOV.U32 R10, RZ, RZ, R8 ;  /* 0x000000ffff0a7224 */ /* 0x000fe400078e0008 */
[----:B------:R-:W-:-:S05]  /*0930*/  IMAD.MOV.U32 R11, RZ, RZ, R9 ;  /* 0x000000ffff0b7224 */ /* 0x000fca00078e0009 */
[----:B------:R-:W1:Y:S08]  /*0940*/  LDC R20, c[0x0][0x630] ;  /* 0x00018c00ff147b82 */ /* 0x000e700000000800 */
[----:B------:R-:W2:Y:S01]  /*0950*/  LDC.64 R22, c[0x0][0x620] ;  /* 0x00018800ff167b82 */ /* 0x000ea20000000a00 */
[----:B0-----:R-:W-:-:S04]  /*0960*/  ISETP.NE.U32.AND P0, PT, R18, RZ, PT ;  /* 0x000000ff1200720c */ /* 0x001fc80003f05070 */
[----:B------:R-:W-:-:S13]  /*0970*/  ISETP.NE.AND.EX P0, PT, R19, RZ, PT, P0 ;  /* 0x000000ff1300720c */ /* 0x000fda0003f05300 */
[----:B-12---:R-:W-:Y:S05]  /*0980*/  @!P0 BRA `(.L_x_6) ;  /* 0x0000000000288947 */ /* 0x006fea0003800000 */
[----:B------:R-:W0:Y:S02]  /*0990*/  LDC R3, c[0x0][0x634] ;  /* 0x00018d00ff037b82 */ /* 0x000e240000000800 */
[----:B0-----:R-:W-:-:S05]  /*09a0*/  IADD3 R3, P0, R8, R3, RZ ;  /* 0x0000000308037210 */ /* 0x001fca0007f1e0ff */
[----:B------:R-:W-:-:S04]  /*09b0*/  IMAD.X R17, RZ, RZ, R9, P0 ;  /* 0x000000ffff117224 */ /* 0x000fc800000e0609 */
[----:B------:R-:W-:-:S04]  /*09c0*/  IMAD.WIDE.U32 R10, R17, R18, RZ ;  /* 0x00000012110a7225 */ /* 0x000fc800078e00ff */
[----:B------:R-:W-:-:S04]  /*09d0*/  IMAD.WIDE.U32 R12, P0, R3, R19, R10 ;  /* 0x00000013030c7225 */ /* 0x000fc8000780000a */
[----:B------:R-:W-:-:S04]  /*09e0*/  IMAD.WIDE.U32 R10, R3, R18, RZ ;  /* 0x00000012030a7225 */ /* 0x000fc800078e00ff */
[----:B------:R-:W-:Y:S01]  /*09f0*/  IMAD.X R15, RZ, RZ, RZ, P0 ;  /* 0x000000ffff0f7224 */ /* 0x000fe200000e06ff */
[----:B------:R-:W-:Y:S01]  /*0a00*/  IADD3 RZ, P0, R11, R12, RZ ;  /* 0x0000000c0bff7210 */ /* 0x000fe20007f1e0ff */
[----:B------:R-:W-:-:S04]  /*0a10*/  IMAD.MOV.U32 R14, RZ, RZ, R13 ;  /* 0x000000ffff0e7224 */ /* 0x000fc800078e000d */
[----:B------:R-:W-:-:S08]  /*0a20*/  IMAD.WIDE.U32.X R10, R17, R19, R14, P0 ;  /* 0x00000013110a7225 */ /* 0x000fd000000e040e */
.L_x_6:
[-CC-:B------:R-:W-:Y:S01]  /*0a30*/  SHF.R.U64 R55, R10, R20.reuse, R11.reuse ;  /* 0x000000140a377219 */ /* 0x180fe2000000120b */
[----:B------:R-:W0:Y:S01]  /*0a40*/  LDC R14, c[0x0][0x618] ;  /* 0x00018600ff0e7b82 */ /* 0x000e220000000800 */
[----:B------:R-:W-:Y:S01]  /*0a50*/  SHF.R.U32.HI R5, RZ, R20, R11 ;  /* 0x00000014ff057219 */ /* 0x000fe2000001160b */
[----:B------:R-:W-:Y:S01]  /*0a60*/  ULDC UR4, c[0x0][0x150] ;  /* 0x0000540000047ab9 */ /* 0x000fe20000000800 */
[----:B------:R-:W-:Y:S02]  /*0a70*/  IADD3 R13, P0, RZ, -R55, RZ ;  /* 0x80000037ff0d7210 */ /* 0x000fe40007f1e0ff */
[----:B------:R-:W-:-:S03]  /*0a80*/  I2FP.F32.U32 R3, R4 ;  /* 0x0000000400037245 */ /* 0x000fc60000201000 */
[----:B------:R-:W1:Y:S01]  /*0a90*/  LDC.64 R26, c[0x0][0x640] ;  /* 0x00019000ff1a7b82 */ /* 0x000e620000000a00 */
[----:B------:R-:W-:Y:S02]  /*0aa0*/  IMAD.X R15, RZ, RZ, ~R5, P0 ;  /* 0x000000ffff0f7224 */ /* 0x000fe400000e0e05 */
[----:B------:R-:W-:Y:S01]  /*0ab0*/  FMUL R3, R3, UR4 ;  /* 0x0000000403037c20 */ /* 0x000fe20008400000 */
[----:B------:R-:W-:Y:S01]  /*0ac0*/  IMAD.WIDE.U32 R10, R13, R22, R8 ;  /* 0x000000160d0a7225 */ /* 0x000fe200078e0008 */
[----:B------:R-:W-:-:S03]  /*0ad0*/  ULDC UR4, c[0x0][0x154] ;  /* 0x0000550000047ab9 */ /* 0x000fc60000000800 */
[----:B------:R-:W-:Y:S01]  /*0ae0*/  IMAD R12, R15, R22, RZ ;  /* 0x000000160f0c7224 */ /* 0x000fe200078e02ff */
[----:B------:R-:W2:Y:S01]  /*0af0*/  LDC R5, c[0x0][0x144] ;  /* 0x00005100ff057b82 */ /* 0x000ea20000000800 */
[----:B------:R-:W3:Y:S02]  /*0b00*/  F2I.U32.TRUNC.NTZ R3, R3 ;  /* 0x0000000300037305 */ /* 0x000ee4000020f000 */
[----:B------:R-:W-:-:S04]  /*0b10*/  IMAD R13, R13, R23, R12 ;  /* 0x000000170d0d7224 */ /* 0x000fc800078e020c */
[----:B------:R-:W-:Y:S01]  /*0b20*/  IMAD.IADD R11, R11, 0x1, R13 ;  /* 0x000000010b0b7824 */ /* 0x000fe200078e020d */
[----:B------:R-:W4:Y:S01]  /*0b30*/  LDC R22, c[0x0][0x608] ;  /* 0x00018200ff167b82 */ /* 0x000f220000000800 */
[----:B------:R-:W-:-:S03]  /*0b40*/  IMAD.MOV.U32 R13, RZ, RZ, -0x1 ;  /* 0xffffffffff0d7424 */ /* 0x000fc600078e00ff */
[-C--:B0-----:R-:W-:Y:S02]  /*0b50*/  SHF.R.U64 R20, R10, R14.reuse, R11 ;  /* 0x0000000e0a147219 */ /* 0x081fe4000000120b */
[----:B------:R-:W-:Y:S02]  /*0b60*/  I2FP.F32.U32 R10, R7 ;  /* 0x00000007000a7245 */ /* 0x000fe40000201000 */
[----:B------:R-:W0:Y:S01]  /*0b70*/  LDC R24, c[0x0][0x658] ;  /* 0x00019600ff187b82 */ /* 0x000e220000000800 */
[----:B-1----:R-:W-:Y:S01]  /*0b80*/  ISETP.NE.U32.AND P0, PT, R26, RZ, PT ;  /* 0x000000ff1a00720c */ /* 0x002fe20003f05070 */
[----:B---3--:R-:W-:Y:S02]  /*0b90*/  IMAD.MOV R12, RZ, RZ, -R3 ;  /* 0x000000ffff0c7224 */ /* 0x008fe400078e0a03 */
[----:B------:R-:W-:Y:S01]  /*0ba0*/  FMUL R10, R10, UR4 ;  /* 0x000000040a0a7c20 */ /* 0x000fe20008400000 */
[----:B------:R-:W-:Y:S02]  /*0bb0*/  SHF.R.U32.HI R11, RZ, R14, R11 ;  /* 0x0000000eff0b7219 */ /* 0x000fe4000001160b */
[----:B------:R-:W-:Y:S01]  /*0bc0*/  ISETP.NE.AND.EX P0, PT, R27, RZ, PT, P0 ;  /* 0x000000ff1b00720c */ /* 0x000fe20003f05300 */
[----:B------:R1:W3:Y:S01]  /*0bd0*/  F2I.U32.TRUNC.NTZ R17, R10 ;  /* 0x0000000a00117305 */ /* 0x0002e2000020f000 */
[----:B------:R-:W1:Y:S01]  /*0be0*/  LDC R18, c[0x0][0x148] ;  /* 0x00005200ff127b82 */ /* 0x000e620000000800 */
[----:B--2---:R-:W-:-:S07]  /*0bf0*/  IMAD R3, R5, R12, R4 ;  /* 0x0000000c05037224 */ /* 0x004fce00078e0204 */
[----:B------:R-:W2:Y:S01]  /*0c00*/  LDC R21, c[0x0][0x600] ;  /* 0x00018000ff157b82 */ /* 0x000ea20000000800 */
[-CC-:B----4-:R-:W-:Y:S02]  /*0c10*/  SHF.R.U64 R30, R20, R22.reuse, R11.reuse ;  /* 0x00000016141e7219 */ /* 0x190fe4000000120b */
[----:B------:R-:W-:Y:S01]  /*0c20*/  SHF.R.U32.HI R5, RZ, R22, R11 ;  /* 0x00000016ff057219 */ /* 0x000fe2000001160b */
[----:B------:R-:W-:-:S04]  /*0c30*/  IMAD.MOV.U32 R11, RZ, RZ, 0x1 ;  /* 0x00000001ff0b7424 */ /* 0x000fc800078e00ff */
[----:B------:R-:W4:Y:S01]  /*0c40*/  LDC R23, c[0x0][0x648] ;  /* 0x00019200ff177b82 */ /* 0x000f220000000800 */
[-C--:B0-----:R-:W-:Y:S02]  /*0c50*/  SHF.L.U32 R4, R13, R24.reuse, RZ ;  /* 0x000000180d047219 */ /* 0x081fe400000006ff */
[--C-:B------:R-:W-:Y:S02]  /*0c60*/  SHF.R.U64 R22, R30, R24, R5.reuse ;  /* 0x000000181e167219 */ /* 0x100fe40000001205 */
[----:B------:R-:W-:Y:S02]  /*0c70*/  LOP3.LUT R15, RZ, R4, RZ, 0x33, !PT ;  /* 0x00000004ff0f7212 */ /* 0x000fe400078e33ff */
[-C--:B------:R-:W-:Y:S01]  /*0c80*/  SHF.R.U32.HI R5, RZ, R24.reuse, R5 ;  /* 0x00000018ff057219 */ /* 0x080fe20000011605 */
[----:B------:R-:W0:Y:S01]  /*0c90*/  LDC R25, c[0x0][0x638] ;  /* 0x00018e00ff197b82 */ /* 0x000e220000000800 */
[----:B------:R-:W-:Y:S01]  /*0ca0*/  SHF.L.U32 R14, R11, R24, RZ ;  /* 0x000000180b0e7219 */ /* 0x000fe200000006ff */
[----:B------:R-:W-:-:S06]  /*0cb0*/  IMAD.MOV.U32 R4, RZ, RZ, R22 ;  /* 0x000000ffff047224 */ /* 0x000fcc00078e0016 */
[----:B------:R-:W0:Y:S01]  /*0cc0*/  LDC R28, c[0x0][0x610] ;  /* 0x00018400ff1c7b82 */ /* 0x000e220000000800 */
[----:B-1-3--:R-:W-:Y:S05]  /*0cd0*/  @!P0 BRA `(.L_x_7) ;  /* 0x0000000000288947 */ /* 0x00afea0003800000 */
[----:B------:R-:W1:Y:S02]  /*0ce0*/  LDC R13, c[0x0][0x64c] ;  /* 0x00019300ff0d7b82 */ /* 0x000e640000000800 */
[----:B-1----:R-:W-:-:S05]  /*0cf0*/  IADD3 R13, P0, R22, R13, RZ ;  /* 0x0000000d160d7210 */ /* 0x002fca0007f1e0ff */
        /* <DEDUP_REMOVED lines=8> */
.L_x_7:
[----:B----4-:R-:W-:Y:S01]  /*0d80*/  SHF.R.U64 R4, R4, R23, R5 ;  /* 0x0000001704047219 */ /* 0x010fe20000001205 */
[----:B--2---:R-:W-:Y:S01]  /*0d90*/  VIADD R5, R21, 0xffffffff ;  /* 0xffffffff15057836 */ /* 0x004fe20000000000 */
[----:B------:R-:W-:Y:S01]  /*0da0*/  LOP3.LUT R15, R30, R15, RZ, 0xc0, !PT ;  /* 0x0000000f1e0f7212 */ /* 0x000fe200078ec0ff */
[----:B------:R-:W-:Y:S02]  /*0db0*/  IMAD.MOV R17, RZ, RZ, -R17 ;  /* 0x000000ffff117224 */ /* 0x000fe400078e0a11 */
[----:B------:R-:W-:Y:S01]  /*0dc0*/  IMAD.MOV R10, RZ, RZ, -R4 ;  /* 0x000000ffff0a7224 */ /* 0x000fe200078e0a04 */
[----:B------:R-:W-:Y:S01]  /*0dd0*/  LOP3.LUT R5, R20, R5, RZ, 0xc0, !PT ;  /* 0x0000000514057212 */ /* 0x000fe200078ec0ff */
[----:B------:R-:W-:Y:S02]  /*0de0*/  IMAD R14, R14, R4, R15 ;  /* 0x000000040e0e7224 */ /* 0x000fe400078e020f */
[----:B------:R-:W-:Y:S02]  /*0df0*/  @P4 IMAD R3, R18, R17, R7 ;  /* 0x0000001112034224 */ /* 0x000fe400078e0207 */
[----:B0-----:R-:W-:-:S02]  /*0e00*/  IMAD R4, R10, R25, R22 ;  /* 0x000000190a047224 */ /* 0x001fc400078e0216 */
[----:B------:R-:W-:Y:S02]  /*0e10*/  IMAD R11, R14, R28, R3 ;  /* 0x0000001c0e0b7224 */ /* 0x000fe400078e0203 */
[----:B------:R-:W-:Y:S02]  /*0e20*/  IMAD R4, R4, R21, R5 ;  /* 0x0000001504047224 */ /* 0x000fe400078e0205 */
[----:B------:R-:W-:-:S03]  /*0e30*/  IMAD.MOV.U32 R3, RZ, RZ, 0x1 ;  /* 0x00000001ff037424 */ /* 0x000fc600078e00ff */
[----:B------:R-:W-:Y:S02]  /*0e40*/  SEL R10, R4, R11, !P4 ;  /* 0x0000000b040a7207 */ /* 0x000fe40006000000 */
[----:B------:R-:W-:-:S07]  /*0e50*/  SEL R11, R11, R4, !P4 ;  /* 0x000000040b0b7207 */ /* 0x000fce0006000000 */
.L_x_5:
[----:B------:R-:W-:-:S08]  /*0e60*/  NOP ;  /* 0x0000000000007918 */ /* 0x000fd00000000000 */
[----:B------:R-:W0:Y:S02]  /*0e70*/  USETMAXREG.TRY_ALLOC.CTAPOOL UP0, 0xe8 ;  /* 0x000000e8000079c8 */ /* 0x000e240008000600 */
[----:B0-----:R-:W-:-:S13]  /*0e80*/  PLOP3.LUT P0, PT, PT, PT, UP0, 0x80, 0x0 ;  /* 0x000000000000781c */ /* 0x001fda0003f0f008 */
[----:B------:R-:W-:Y:S05]  /*0e90*/  @!P0 BRA `(.L_x_5) ;  /* 0xfffffffc00f08947 */ /* 0x000fea000383ffff */
[----:B------:R-:W-:Y:S01]  /*0ea0*/  ULDC.64 UR4, c[0x0][0x598] ;  /* 0x0001660000047ab9 */ /* 0x000fe20000000a00 */
[----:B------:R-:W-:Y:S01]  /*0eb0*/  ULDC.64 UR22, c[0x0][0x208] ;  /* 0x0000820000167ab9 */ /* 0x000fe20000000a00 */
[----:B------:R-:W-:-:S04]  /*0ec0*/  ISETP.NE.U32.AND P0, PT, RZ, UR4, PT ;  /* 0x00000004ff007c0c */ /* 0x000fc8000bf05070 */
[----:B------:R-:W-:-:S13]  /*0ed0*/  ISETP.NE.AND.EX P0, PT, RZ, UR5, PT, P0 ;  /* 0x00000005ff007c0c */ /* 0x000fda000bf05300 */
[----:B------:R-:W-:Y:S05]  /*0ee0*/  @!P0 BRA `(.L_x_8) ;  /* 0x00000000001c8947 */ /* 0x000fea0003800000 */
[----:B------:R-:W0:Y:S02]  /*0ef0*/  LDC.64 R4, c[0x0][0x598] ;  /* 0x00016600ff047b82 */ /* 0x000e240000000a00 */
[----:B0-----:R-:W2:Y:S02]  /*0f00*/  LDG.E.64 R4, desc[UR22][R4.64] ;  /* 0x0000001604047981 */ /* 0x001ea4000c1e1b00 */
[----:B--2---:R-:W-:-:S04]  /*0f10*/  ISETP.NE.U32.AND P0, PT, R4, RZ, PT ;  /* 0x000000ff0400720c */ /* 0x004fc80003f05070 */
[----:B------:R-:W-:-:S13]  /*0f20*/  ISETP.NE.AND.EX P0, PT, R5, RZ, PT, P0 ;  /* 0x000000ff0500720c */ /* 0x000fda0003f05300 */
[----:B------:R-:W-:Y:S05]  /*0f30*/  @!P0 BRA `(.L_x_8) ;  /* 0x0000000000088947 */ /* 0x000fea0003800000 */
[----:B------:R0:W5:Y:S01]  /*0f40*/  LD.E R7, desc[UR22][R4.64] ;  /* 0x0000001604077980 */ /* 0x000162000c101900 */
[----:B------:R-:W-:Y:S05]  /*0f50*/  BRA `(.L_x_9) ;  /* 0x0000000000207947 */ /* 0x000fea0003800000 */
.L_x_8:
[----:B------:R-:W-:Y:S02]  /*0f60*/  ULDC.64 UR4, c[0x0][0x588] ;  /* 0x0001620000047ab9 */ /* 0x000fe40000000a00 */
[----:B------:R-:W-:-:S04]  /*0f70*/  ISETP.NE.U32.AND P0, PT, RZ, UR4, PT ;  /* 0x00000004ff007c0c */ /* 0x000fc8000bf05070 */
[----:B------:R-:W-:-:S13]  /*0f80*/  ISETP.NE.AND.EX P0, PT, RZ, UR5, PT, P0 ;  /* 0x00000005ff007c0c */ /* 0x000fda000bf05300 */
[----:B------:R-:W-:Y:S05]  /*0f90*/  @!P0 BRA `(.L_x_10) ;  /* 0x00000000000c8947 */ /* 0x000fea0003800000 */
[----:B------:R-:W0:Y:S02]  /*0fa0*/  LDC.64 R4, c[0x0][0x588] ;  /* 0x00016200ff047b82 */ /* 0x000e240000000a00 */
[----:B0-----:R1:W5:Y:S01]  /*0fb0*/  LDG.E R7, desc[UR22][R4.64] ;  /* 0x0000001604077981 */ /* 0x001362000c1e1900 */
[----:B------:R-:W-:Y:S05]  /*0fc0*/  BRA `(.L_x_9) ;  /* 0x0000000000047947 */ /* 0x000fea0003800000 */
.L_x_10:
[----:B------:R-:W2:Y:S02]  /*0fd0*/  LDC R7, c[0x0][0x580] ;  /* 0x00016000ff077b82 */ /* 0x000ea40000000800 */
.L_x_9:
[----:B------:R-:W-:Y:S02]  /*0fe0*/  ULDC.64 UR4, c[0x0][0x5a0] ;  /* 0x0001680000047ab9 */ /* 0x000fe40000000a00 */
[----:B------:R-:W-:-:S04]  /*0ff0*/  ISETP.NE.U32.AND P0, PT, RZ, UR4, PT ;  /* 0x00000004ff007c0c */ /* 0x000fc8000bf05070 */
[----:B------:R-:W-:-:S13]  /*1000*/  ISETP.NE.AND.EX P0, PT, RZ, UR5, PT, P0 ;  /* 0x00000005ff007c0c */ /* 0x000fda000bf05300 */
[----:B------:R-:W-:Y:S05]  /*1010*/  @!P0 BRA `(.L_x_11) ;  /* 0x00000000001c8947 */ /* 0x000fea0003800000 */
[----:B01----:R-:W0:Y:S02]  /*1020*/  LDC.64 R4, c[0x0][0x5a0] ;  /* 0x00016800ff047b82 */ /* 0x003e240000000a00 */
[----:B0-----:R-:W3:Y:S02]  /*1030*/  LDG.E.64 R4, desc[UR22][R4.64] ;  /* 0x0000001604047981 */ /* 0x001ee4000c1e1b00 */
[----:B---3--:R-:W-:-:S04]  /*1040*/  ISETP.NE.U32.AND P0, PT, R4, RZ, PT ;  /* 0x000000ff0400720c */ /* 0x008fc80003f05070 */
[----:B------:R-:W-:-:S13]  /*1050*/  ISETP.NE.AND.EX P0, PT, R5, RZ, PT, P0 ;  /* 0x000000ff0500720c */ /* 0x000fda0003f05300 */
[----:B------:R-:W-:Y:S05]  /*1060*/  @!P0 BRA `(.L_x_11) ;  /* 0x0000000000088947 */ /* 0x000fea0003800000 */
[----:B------:R0:W5:Y:S01]  /*1070*/  LD.E R14, desc[UR22][R4.64] ;  /* 0x00000016040e7980 */ /* 0x000162000c101900 */
[----:B------:R-:W-:Y:S05]  /*1080*/  BRA `(.L_x_12) ;  /* 0x0000000000207947 */ /* 0x000fea0003800000 */
.L_x_11:
[----:B------:R-:W-:Y:S02]  /*1090*/  ULDC.64 UR4, c[0x0][0x590] ;  /* 0x0001640000047ab9 */ /* 0x000fe40000000a00 */
[----:B------:R-:W-:-:S04]  /*10a0*/  ISETP.NE.U32.AND P0, PT, RZ, UR4, PT ;  /* 0x00000004ff007c0c */ /* 0x000fc8000bf05070 */
[----:B------:R-:W-:-:S13]  /*10b0*/  ISETP.NE.AND.EX P0, PT, RZ, UR5, PT, P0 ;  /* 0x00000005ff007c0c */ /* 0x000fda000bf05300 */
[----:B------:R-:W-:Y:S05]  /*10c0*/  @!P0 BRA `(.L_x_13) ;  /* 0x00000000000c8947 */ /* 0x000fea0003800000 */
[----:B------:R-:W3:Y:S02]  /*10d0*/  LDC.64 R14, c[0x0][0x590] ;  /* 0x00016400ff0e7b82 */ /* 0x000ee40000000a00 */
[----:B---3--:R3:W5:Y:S01]  /*10e0*/  LDG.E R14, desc[UR22][R14.64] ;  /* 0x000000160e0e7981 */ /* 0x008762000c1e1900 */
[----:B------:R-:W-:Y:S05]  /*10f0*/  BRA `(.L_x_12) ;  /* 0x0000000000047947 */ /* 0x000fea0003800000 */
.L_x_13:
[----:B------:R-:W4:Y:S02]  /*1100*/  LDC R14, c[0x0][0x584] ;  /* 0x00016100ff0e7b82 */ /* 0x000f240000000800 */
.L_x_12:
[----:B------:R-:W-:-:S13]  /*1110*/  LOP3.LUT P0, RZ, R3, 0xff, RZ, 0xc0, !PT ;  /* 0x000000ff03ff7812 */ /* 0x000fda000780c0ff */
[----:B------:R-:W-:Y:S05]  /*1120*/  @!P0 EXIT ;  /* 0x000000000000894d */ /* 0x000fea0003800000 */
[----:B------:R-:W-:Y:S01]  /*1130*/  ULDC.64 UR6, c[0x0][0x288] ;  /* 0x0000a20000067ab9 */ /* 0x000fe20000000a00 */
[----:B------:R-:W-:Y:S01]  /*1140*/  SHF.R.U32.HI R3, RZ, 0x1, R2 ;  /* 0x00000001ff037819 */ /* 0x000fe20000011602 */
[----:B------:R-:W-:Y:S01]  /*1150*/  UIADD3 UR4, UR7, 0x3f, URZ ;  /* 0x0000003f07047890 */ /* 0x000fe2000fffe03f */
[----:B------:R-:W-:Y:S01]  /*1160*/  SHF.R.U32.HI R2, RZ, 0x2, R6 ;  /* 0x00000002ff027819 */ /* 0x000fe20000011606 */
[----:B01----:R-:W-:Y:S01]  /*1170*/  IMAD.U32 R4, RZ, RZ, UR6 ;  /* 0x00000006ff047e24 */ /* 0x003fe2000f8e00ff */
[----:B------:R-:W-:Y:S01]  /*1180*/  LOP3.LUT R16, R16, 0x1, RZ, 0xc0, !PT ;  /* 0x0000000110107812 */ /* 0x000fe200078ec0ff */
[----:B------:R-:W-:Y:S01]  /*1190*/  USHF.R.S32.HI UR5, URZ, 0x1f, UR4 ;  /* 0x0000001f3f057899 */ /* 0x000fe20008011404 */
[----:B------:R-:W-:Y:S02]  /*11a0*/  LOP3.LUT R3, R3, 0x30, RZ, 0xc0, !PT ;  /* 0x0000003003037812 */ /* 0x000fe400078ec0ff */
[----:B------:R-:W-:Y:S01]  /*11b0*/  LOP3.LUT R2, R2, 0x7, RZ, 0xc0, !PT ;  /* 0x0000000702027812 */ /* 0x000fe200078ec0ff */
[----:B------:R-:W-:Y:S01]  /*11c0*/  ULEA.HI UR5, UR5, UR4, URZ, 0x6 ;  /* 0x0000000405057291 */ /* 0x000fe2000f8f303f */
[----:B------:R-:W-:Y:S01]  /*11d0*/  IMAD.SHL.U32 R13, R16, 0x40, RZ ;  /* 0x00000040100d7824 */ /* 0x000fe200078e00ff */
[----:B---3--:R-:W-:Y:S01]  /*11e0*/  LOP3.LUT R15, R6, 0x3, RZ, 0xc0, !PT ;  /* 0x00000003060f7812 */ /* 0x008fe200078ec0ff */
[----:B------:R-:W-:Y:S01]  /*11f0*/  ULDC UR4, c[0x0][0x284] ;  /* 0x0000a10000047ab9 */ /* 0x000fe20000000800 */
[----:B------:R-:W-:Y:S01]  /*1200*/  USHF.R.S32.HI UR9, URZ, 0x6, UR5 ;  /* 0x000000063f097899 */ /* 0x000fe20008011405 */
[----:B------:R-:W-:-:S02]  /*1210*/  IADD3 R5, RZ, -R3, -R2 ;  /* 0x80000003ff057210 */ /* 0x000fc40007ffe802 */
[----:B------:R-:W-:Y:S01]  /*1220*/  LOP3.LUT R2, R13, 0x40, R2, 0xe2, !PT ;  /* 0x000000400d027812 */ /* 0x000fe200078ee202 */
[----:B------:R-:W-:Y:S01]  /*1230*/  UISETP.LT.AND UP0, UPT, UR9, 0x1, UPT ;  /* 0x000000010900788c */ /* 0x000fe2000bf01270 */
[----:B------:R-:W-:Y:S01]  /*1240*/  IMAD R15, R15, -0x2, R4 ;  /* 0xfffffffe0f0f7824 */ /* 0x000fe200078e0204 */
[----:B------:R-:W-:Y:S01]  /*1250*/  LOP3.LUT R69, R0, 0x1, RZ, 0xfc, !PT ;  /* 0x0000000100457812 */ /* 0x000fe200078efcff */
[----:B------:R-:W-:Y:S01]  /*1260*/  IMAD R16, R16, -0x40, R5 ;  /* 0xffffffc010107824 */ /* 0x000fe200078e0205 */
[----:B------:R-:W-:Y:S01]  /*1270*/  USEL UR10, UR9, 0x1, UP0 ;  /* 0x00000001090a7887 */ /* 0x000fe20008000000 */
[----:B------:R-:W-:Y:S01]  /*1280*/  LOP3.LUT R2, R2, R3, RZ, 0xfc, !PT ;  /* 0x0000000302027212 */ /* 0x000fe200078efcff */
[----:B------:R-:W-:Y:S01]  /*1290*/  IMAD.MOV.U32 R3, RZ, RZ, RZ ;  /* 0x000000ffff037224 */ /* 0x000fe200078e00ff */
[----:B------:R-:W-:Y:S01]  /*12a0*/  UMOV UR5, URZ ;  /* 0x0000003f00057c82 */ /* 0x000fe20008000000 */
[----:B------:R-:W-:Y:S01]  /*12b0*/  VIADD R16, R16, UR4 ;  /* 0x0000000410107c36 */ /* 0x000fe20008000000 */
[----:B------:R-:W-:Y:S01]  /*12c0*/  UIADD3 UR10, UR9, -UR10, URZ ;  /* 0x8000000a090a7290 */ /* 0x000fe2000fffe03f */
[----:B------:R-:W-:-:S11]  /*12d0*/  UMOV UR4, URZ ;  /* 0x0000003f00047c82 */ /* 0x000fd60008000000 */
.L_x_86:
[----:B------:R-:W-:Y:S01]  /*12e0*/  LOP3.LUT R4, R6, 0x80, RZ, 0xc0, !PT ;  /* 0x0000008006047812 */ /* 0x000fe200078ec0ff */
[----:B------:R-:W0:Y:S01]  /*12f0*/  S2UR UR15, SR_CgaCtaId ;  /* 0x00000000000f79c3 */ /* 0x000e220000008800 */
[----:B------:R-:W-:Y:S01]  /*1300*/  UMOV UR14, 0x400 ;  /* 0x00000400000e7882 */ /* 0x000fe20000000000 */
[----:B------:R-:W-:Y:S01]  /*1310*/  UMOV UR6, URZ ;  /* 0x0000003f00067c82 */ /* 0x000fe20008000000 */
[----:B------:R-:W-:Y:S01]  /*1320*/  SHF.R.U32.HI R4, RZ, 0x7, R4 ;  /* 0x00000007ff047819 */ /* 0x000fe20000011604 */
[----:B------:R-:W-:Y:S01]  /*1330*/  UMOV UR7, URZ ;  /* 0x0000003f00077c82 */ /* 0x000fe20008000000 */
[----:B------:R-:W-:Y:S01]  /*1340*/  CS2R R20, SRZ ;  /* 0x0000000000147805 */ /* 0x000fe2000001ff00 */
[----:B------:R-:W-:Y:S01]  /*1350*/  IMAD.MOV.U32 R17, RZ, RZ, RZ ;  /* 0x000000ffff117224 */ /* 0x000fe200078e00ff */
[----:B------:R-:W-:Y:S01]  /*1360*/  CS2R R48, SRZ ;  /* 0x0000000000307805 */ /* 0x000fe2000001ff00 */
[----:B-1----:R-:W1:Y:S01]  /*1370*/  LDC R5, c[0x0][0x28c] ;  /* 0x0000a300ff057b82 */ /* 0x002e620000000800 */
[----:B---3--:R-:W3:Y:S01]  /*1380*/  SHFL.IDX PT, R4, R4, RZ, 0x1f ;  /* 0x00001fff04047589 */ /* 0x008ee200000e0000 */
[----:B------:R-:W-:Y:S01]  /*1390*/  IMAD.MOV.U32 R22, RZ, RZ, RZ ;  /* 0x000000ffff167224 */ /* 0x000fe200078e00ff */
[----:B------:R-:W-:-:S02]  /*13a0*/  CS2R R50, SRZ ;  /* 0x0000000000327805 */ /* 0x000fc4000001ff00 */
[----:B------:R-:W-:Y:S01]  /*13b0*/  CS2R R52, SRZ ;  /* 0x0000000000347805 */ /* 0x000fe2000001ff00 */
[----:B------:R-:W-:Y:S01]  /*13c0*/  IMAD.MOV.U32 R54, RZ, RZ, RZ ;  /* 0x000000ffff367224 */ /* 0x000fe200078e00ff */
[----:B------:R-:W-:Y:S02]  /*13d0*/  CS2R R56, SRZ ;  /* 0x0000000000387805 */ /* 0x000fe4000001ff00 */
[----:B------:R-:W-:Y:S02]  /*13e0*/  CS2R R58, SRZ ;  /* 0x00000000003a7805 */ /* 0x000fe4000001ff00 */
[----:B------:R-:W-:Y:S02]  /*13f0*/  CS2R R60, SRZ ;  /* 0x00000000003c7805 */ /* 0x000fe4000001ff00 */
[----:B------:R-:W-:Y:S02]  /*1400*/  CS2R R62, SRZ ;  /* 0x00000000003e7805 */ /* 0x000fe4000001ff00 */
[----:B------:R-:W-:-:S02]  /*1410*/  CS2R R64, SRZ ;  /* 0x0000000000407805 */ /* 0x000fc4000001ff00 */
[----:B------:R-:W-:Y:S01]  /*1420*/  CS2R R66, SRZ ;  /* 0x0000000000427805 */ /* 0x000fe2000001ff00 */
[----:B------:R-:W-:Y:S01]  /*1430*/  IMAD.MOV.U32 R68, RZ, RZ, RZ ;  /* 0x000000ffff447224 */ /* 0x000fe200078e00ff */
[----:B------:R-:W-:Y:S01]  /*1440*/  CS2R R40, SRZ ;  /* 0x0000000000287805 */ /* 0x000fe2000001ff00 */
[----:B------:R-:W-:Y:S01]  /*1450*/  IMAD.U32 R13, RZ, RZ, UR4 ;  /* 0x00000004ff0d7e24 */ /* 0x000fe2000f8e00ff */
[----:B------:R-:W-:Y:S02]  /*1460*/  CS2R R42, SRZ ;  /* 0x00000000002a7805 */ /* 0x000fe4000001ff00 */
[----:B------:R-:W-:Y:S02]  /*1470*/  CS2R R44, SRZ ;  /* 0x00000000002c7805 */ /* 0x000fe4000001ff00 */
[----:B------:R-:W-:Y:S02]  /*1480*/  CS2R R46, SRZ ;  /* 0x00000000002e7805 */ /* 0x000fe4000001ff00 */
[----:B------:R-:W-:-:S02]  /*1490*/  CS2R R32, SRZ ;  /* 0x0000000000207805 */ /* 0x000fc4000001ff00 */
[----:B------:R-:W-:Y:S02]  /*14a0*/  CS2R R34, SRZ ;  /* 0x0000000000227805 */ /* 0x000fe4000001ff00 */
[----:B------:R-:W-:Y:S02]  /*14b0*/  CS2R R36, SRZ ;  /* 0x0000000000247805 */ /* 0x000fe4000001ff00 */
[----:B------:R-:W-:Y:S02]  /*14c0*/  CS2R R38, SRZ ;  /* 0x0000000000267805 */ /* 0x000fe4000001ff00 */
[----:B------:R-:W-:Y:S02]  /*14d0*/  CS2R R24, SRZ ;  /* 0x0000000000187805 */ /* 0x000fe4000001ff00 */
[----:B------:R-:W-:Y:S02]  /*14e0*/  CS2R R26, SRZ ;  /* 0x00000000001a7805 */ /* 0x000fe4000001ff00 */
[----:B-1----:R-:W-:-:S02]  /*14f0*/  ISETP.GE.AND P0, PT, R5, 0x1, PT ;  /* 0x000000010500780c */ /* 0x002fc40003f06270 */
[----:B------:R-:W-:Y:S02]  /*1500*/  CS2R R28, SRZ ;  /* 0x00000000001c7805 */ /* 0x000fe4000001ff00 */
[----:B---3--:R-:W-:Y:S02]  /*1510*/  R2UR UR8, R4 ;  /* 0x00000000040872ca */ /* 0x008fe400000e0000 */
[----:B------:R-:W-:-:S11]  /*1520*/  CS2R R30, SRZ ;  /* 0x00000000001e7805 */ /* 0x000fd6000001ff00 */
[----:B------:R-:W-:-:S04]  /*1530*/  ULEA.HI UR11, UR8, UR8, URZ, 0x1 ;  /* 0x00000008080b7291 */ /* 0x000fc8000f8f083f */
[----:B------:R-:W-:Y:S02]  /*1540*/  ULOP3.LUT UR12, UR11, 0xffffe, URZ, 0xc0, !UPT ;  /* 0x000ffffe0b0c7892 */ /* 0x000fe4000f8ec03f */
[----:B0-----:R-:W-:Y:S02]  /*1550*/  ULEA UR11, UR15, UR14, 0x18 ;  /* 0x0000000e0f0b7291 */ /* 0x001fe4000f8ec03f */
[----:B------:R-:W-:Y:S01]  /*1560*/  UIADD3 UR12, UR8, -UR12, URZ ;  /* 0x8000000c080c7290 */ /* 0x000fe2000fffe03f */
[----:B------:R-:W-:Y:S02]  /*1570*/  UMOV UR14, UR5 ;  /* 0x00000005000e7c82 */ /* 0x000fe40008000000 */
[----:B------:R-:W-:Y:S01]  /*1580*/  UMOV UR8, URZ ;  /* 0x0000003f00087c82 */ /* 0x000fe20008000000 */
[----:B------:R-:W-:-:S04]  /*1590*/  ULEA UR12, UR12, UR11, 0xc ;  /* 0x0000000b0c0c7291 */ /* 0x000fc8000f8e603f */
[----:B------:R-:W-:-:S04]  /*15a0*/  UIADD3 UR12, UR12, 0x200, URZ ;  /* 0x000002000c0c7890 */ /* 0x000fc8000fffe03f */
[----:B------:R-:W-:-:S04]  /*15b0*/  USHF.R.U32.HI UR12, URZ, 0x4, UR12 ;  /* 0x000000043f0c7899 */ /* 0x000fc8000801160c */
[----:B------:R-:W-:-:S04]  /*15c0*/  ULOP3.LUT UR12, UR12, 0x3fff, URZ, 0xc0, !UPT ;  /* 0x00003fff0c0c7892 */ /* 0x000fc8000f8ec03f */
[----:B------:R-:W-:Y:S01]  /*15d0*/  ULOP3.LUT UR12, UR12, 0x10000, URZ, 0xfc, !UPT ;  /* 0x000100000c0c7892 */ /* 0x000fe2000f8efc3f */
[----:B--2---:R-:W-:Y:S11]  /*15e0*/  @!P0 BRA `(.L_x_14) ;  /* 0x0000000400888947 */ /* 0x004ff60003800000 */
[----:B------:R-:W-:-:S13]  /*15f0*/  ISETP.NE.AND P1, PT, R69, 0x3, PT ;  /* 0x000000034500780c */ /* 0x000fda0003f25270 */
[----:B------:R-:W-:Y:S05]  /*1600*/  @!P1 BRA `(.L_x_15) ;  /* 0x0000000000049947 */ /* 0x000fea0003800000 */
[----:B------:R-:W-:Y:S01]  /*1610*/  BPT.TRAP 0x1 ;  /* 0x000000040000795c */ /* 0x000fe20000300000 */
.L_x_15:
[----:B------:R-:W-:Y:S01]  /*1620*/  ULEA UR6, UR5, UR11, 0x3 ;  /* 0x0000000b05067291 */ /* 0x000fe2000f8e183f */
[----:B------:R-:W-:-:S05]  /*1630*/  IMAD.U32 R4, RZ, RZ, UR4 ;  /* 0x00000004ff047e24 */ /* 0x000fca000f8e00ff */
[----:B------:R-:W-:-:S04]  /*1640*/  SHF.L.U32 R4, R4, 0x1f, RZ ;  /* 0x0000001f04047819 */ /* 0x000fc800000006ff */
[----:B------:R0:W1:Y:S01]  /*1650*/  SYNCS.PHASECHK.TRANS64.TRYWAIT P0, [UR6], R4 ;  /* 0x00000004ff0075a7 */ /* 0x0000620008000146 */
[----:B------:R-:W-:Y:S05]  /*1660*/  @!P1 BRA `(.L_x_16) ;  /* 0x0000000000049947 */ /* 0x000fea0003800000 */
[----:B------:R-:W-:Y:S01]  /*1670*/  BPT.TRAP 0x1 ;  /* 0x000000040000795c */ /* 0x000fe20000300000 */
.L_x_16:
[----:B-1----:R-:W-:Y:S05]  /*1680*/  @P0 BRA `(.L_x_17) ;  /* 0x0000000000080947 */ /* 0x002fea0003800000 */
[----:B------:R-:W1:Y:S02]  /*1690*/  SYNCS.PHASECHK.TRANS64.TRYWAIT P0, [UR6], R4 ;  /* 0x00000004ff0075a7 */ /* 0x000e640008000146 */
[----:B-1----:R-:W-:Y:S05]  /*16a0*/  @!P0 BRA `(.L_x_18) ;  /* 0x0000005000d48947 */ /* 0x002fea0003800000 */
.L_x_17:
[----:B------:R-:W-:Y:S01]  /*16b0*/  UIADD3 UR6, UR11, 0x28200, URZ ;  /* 0x000282000b067890 */ /* 0x000fe2000fffe03f */
[----:B------:R-:W-:Y:S01]  /*16c0*/  WARPGROUP.ARRIVE ;  /* 0x00000000000079c5 */ /* 0x000fe20000000000 */
[----:B------:R-:W-:Y:S01]  /*16d0*/  ULEA UR7, UR5, UR12, 0x9 ;  /* 0x0000000c05077291 */ /* 0x000fe2000f8e483f */
[----:B------:R-:W-:Y:S01]  /*16e0*/  CS2R R20, SRZ ;  /* 0x0000000000147805 */ /* 0x000fe2000001ff00 */
[----:B------:R-:W-:Y:S01]  /*16f0*/  USHF.R.U32.HI UR6, URZ, 0x4, UR6 ;  /* 0x000000043f067899 */ /* 0x000fe20008011606 */
[----:B------:R-:W-:Y:S01]  /*1700*/  IMAD.MOV.U32 R17, RZ, RZ, RZ ;  /* 0x000000ffff117224 */ /* 0x000fe200078e00ff */
[----:B------:R-:W-:Y:S01]  /*1710*/  UMOV UR17, 0x80000020 ;  /* 0x8000002000117882 */ /* 0x000fe20000000000 */
[----:B------:R-:W-:Y:S01]  /*1720*/  UMOV UR19, 0x80000020 ;  /* 0x8000002000137882 */ /* 0x000fe20000000000 */
[----:B------:R-:W-:Y:S01]  /*1730*/  ULOP3.LUT UR6, UR6, 0x3fff, URZ, 0xc0, !UPT ;  /* 0x00003fff06067892 */ /* 0x000fe2000f8ec03f */
[----:B------:R-:W-:Y:S01]  /*1740*/  IMAD.MOV.U32 R22, RZ, RZ, RZ ;  /* 0x000000ffff167224 */ /* 0x000fe200078e00ff */
[----:B------:R-:W-:Y:S01]  /*1750*/  UMOV UR16, UR7 ;  /* 0x0000000700107c82 */ /* 0x000fe20008000000 */
[----:B------:R-:W-:Y:S01]  /*1760*/  CS2R R48, SRZ ;  /* 0x0000000000307805 */ /* 0x000fe2000001ff00 */
[----:B------:R-:W-:Y:S01]  /*1770*/  ULOP3.LUT UR6, UR6, 0x10000, URZ, 0xfc, !UPT ;  /* 0x0001000006067892 */ /* 0x000fe2000f8efc3f */
[----:B------:R-:W-:-:S02]  /*1780*/  CS2R R50, SRZ ;  /* 0x0000000000327805 */ /* 0x000fc4000001ff00 */
[----:B------:R-:W-:Y:S01]  /*1790*/  CS2R R52, SRZ ;  /* 0x0000000000347805 */ /* 0x000fe2000001ff00 */
[----:B------:R-:W-:Y:S01]  /*17a0*/  IMAD.MOV.U32 R54, RZ, RZ, RZ ;  /* 0x000000ffff367224 */ /* 0x000fe200078e00ff */
[----:B------:R-:W-:Y:S01]  /*17b0*/  UIMAD UR8, UR5, 0xc0, UR6 ;  /* 0x000000c0050878a4 */ /* 0x000fe2000f8e0206 */
[----:B------:R-:W-:Y:S02]  /*17c0*/  CS2R R56, SRZ ;  /* 0x0000000000387805 */ /* 0x000fe4000001ff00 */
[----:B------:R-:W-:Y:S02]  /*17d0*/  CS2R R58, SRZ ;  /* 0x00000000003a7805 */ /* 0x000fe4000001ff00 */
[----:B------:R-:W-:Y:S01]  /*17e0*/  CS2R R60, SRZ ;  /* 0x00000000003c7805 */ /* 0x000fe2000001ff00 */
[----:B------:R-:W-:Y:S01]  /*17f0*/  UIADD3 UR6, UR8, 0x40, URZ ;  /* 0x0000004008067890 */ /* 0x000fe2000fffe03f */
[----:B------:R-:W-:Y:S01]  /*1800*/  CS2R R62, SRZ ;  /* 0x00000000003e7805 */ /* 0x000fe2000001ff00 */
[----:B------:R-:W-:Y:S01]  /*1810*/  UIADD3 UR14, UR8, 0x80, URZ ;  /* 0x00000080080e7890 */ /* 0x000fe2000fffe03f */
[----:B------:R-:W-:Y:S01]  /*1820*/  CS2R R64, SRZ ;  /* 0x0000000000407805 */ /* 0x000fe2000001ff00 */
[----:B------:R-:W-:Y:S01]  /*1830*/  UMOV UR18, UR8 ;  /* 0x0000000800127c82 */ /* 0x000fe20008000000 */
[----:B------:R-:W-:Y:S01]  /*1840*/  CS2R R66, SRZ ;  /* 0x0000000000427805 */ /* 0x000fe2000001ff00 */
[----:B------:R-:W-:Y:S01]  /*1850*/  QGMMA.64x16x32.F32.E4M3.E4M3 R40, gdesc[UR16], RZ, !UPT ;  /* 0x00200000102879f3 */ /* 0x000fe2000c7008ff */
[----:B------:R-:W-:Y:S01]  /*1860*/  UMOV UR18, UR6 ;  /* 0x0000000600127c82 */ /* 0x000fe20008000000 */
[----:B------:R-:W-:Y:S01]  /*1870*/  UMOV UR19, 0x80000020 ;  /* 0x8000002000137882 */ /* 0x000fe20000000000 */
[----:B------:R-:W-:Y:S01]  /*1880*/  UMOV UR6, 0x2 ;  /* 0x0000000200067882 */ /* 0x000fe20000000000 */
[----:B------:R-:W-:Y:S01]  /*1890*/  QGMMA.64x16x32.F32.E4M3.E4M3 R32, gdesc[UR16], RZ, !UPT ;  /* 0x00200000102079f3 */ /* 0x000fe2000c7008ff */
[----:B------:R-:W-:Y:S01]  /*18a0*/  UMOV UR18, UR14 ;  /* 0x0000000e00127c82 */ /* 0x000fe20008000000 */
[----:B------:R-:W-:Y:S01]  /*18b0*/  UMOV UR19, 0x80000020 ;  /* 0x8000002000137882 */ /* 0x000fe20000000000 */
[----:B------:R-:W-:Y:S01]  /*18c0*/  IMAD.MOV.U32 R68, RZ, RZ, RZ ;  /* 0x000000ffff447224 */ /* 0x000fe200078e00ff */
[----:B------:R-:W-:Y:S01]  /*18d0*/  QGMMA.64x16x32.F32.E4M3.E4M3 R24, gdesc[UR16], RZ, !UPT ;  /* 0x00200000101879f3 */ /* 0x000fe2000c7008ff */
[----:B------:R-:W-:-:S02]  /*18e0*/  UIADD3 UR16, UR7, 0x2, URZ ;  /* 0x0000000207107890 */ /* 0x000fc4000fffe03f */
[----:B------:R-:W-:Y:S02]  /*18f0*/  UIADD3 UR18, UR8, 0x2, URZ ;  /* 0x0000000208127890 */ /* 0x000fe4000fffe03f */
[----:B------:R-:W-:Y:S01]  /*1900*/  UIADD3 UR7, UR8, 0x42, URZ ;  /* 0x0000004208077890 */ /* 0x000fe2000fffe03f */
[----:B------:R-:W-:Y:S01]  /*1910*/  UMOV UR17, 0x80000020 ;  /* 0x8000002000117882 */ /* 0x000fe20000000000 */
[----:B------:R-:W-:Y:S01]  /*1920*/  UMOV UR19, 0x80000020 ;  /* 0x8000002000137882 */ /* 0x000fe20000000000 */
[----:B------:R-:W-:-:S04]  /*1930*/  UIADD3 UR8, UR8, 0x82, URZ ;  /* 0x0000008208087890 */ /* 0x000fc8000fffe03f */
[----:B------:R-:W-:Y:S01]  /*1940*/  QGMMA.64x16x32.F32.E4M3.E4M3 R40, gdesc[UR16], R40 ;  /* 0x00200000102879f3 */ /* 0x000fe20008700828 */
[----:B------:R-:W-:Y:S01]  /*1950*/  UMOV UR18, UR7 ;  /* 0x0000000700127c82 */ /* 0x000fe20008000000 */
[----:B------:R-:W-:Y:S01]  /*1960*/  ULDC UR7, c[0x0][0x50c] ;  /* 0x0001430000077ab9 */ /* 0x000fe20000000800 */
[----:B------:R-:W-:Y:S01]  /*1970*/  UMOV UR19, 0x80000020 ;  /* 0x8000002000137882 */ /* 0x000fe20000000000 */
[----:B------:R-:W-:Y:S01]  /*1980*/  UISETP.NE.AND UP0, UPT, UR7, 0x2, UPT ;  /* 0x000000020700788c */ /* 0x000fe2000bf05270 */
[----:B------:R-:W-:Y:S01]  /*1990*/  QGMMA.64x16x32.F32.E4M3.E4M3 R32, gdesc[UR16], R32 ;  /* 0x00200000102079f3 */ /* 0x000fe20008700820 */
[----:B------:R-:W-:Y:S01]  /*19a0*/  UMOV UR18, UR8 ;  /* 0x0000000800127c82 */ /* 0x000fe20008000000 */
[----:B------:R-:W-:Y:S01]  /*19b0*/  UMOV UR19, 0x80000020 ;  /* 0x8000002000137882 */ /* 0x000fe20000000000 */
[----:B------:R-:W-:Y:S01]  /*19c0*/  USEL UR7, URZ, 0x1, UP0 ;  /* 0x000000013f077887 */ /* 0x000fe20008000000 */
[----:B------:R-:W-:Y:S05]  /*19d0*/  QGMMA.64x16x32.F32.E4M3.E4M3 R24, gdesc[UR16], R24, gsb0 ;  /* 0x00200000101879f3 */ /* 0x000fea0008000818 */
[----:B------:R-:W-:-:S13]  /*19e0*/  ISETP.NE.AND P0, PT, RZ, UR7, PT ;  /* 0x00000007ff007c0c */ /* 0x000fda000bf05270 */
[----:B------:R-:W-:Y:S05]  /*19f0*/  @!P0 BRA `(.L_x_19) ;  /* 0x0000000000688947 */ /* 0x000fea0003800000 */
[----:B------:R-:W-:Y:S02]  /*1a00*/  WARPGROUP.DEPBAR.LE gsb0, 0x0 ;  /* 0x00008000000079c5 */ /* 0x000fe40000010000 */
[----:B------:R-:W-:-:S01]  /*1a10*/  FADD R67, RZ, R40 ;  /* 0x00000028ff437221 */ /* 0x000fc20000000000 */
[----:B------:R-:W-:Y:S01]  /*1a20*/  FADD R68, RZ, R41 ;  /* 0x00000029ff447221 */ /* 0x000fe20000000000 */
        /* <DEDUP_REMOVED lines=22> */
[----:B------:R-:W-:-:S06]  /*1b90*/  UMOV UR6, URZ ;  /* 0x0000003f00067c82 */ /* 0x000fcc0008000000 */
.L_x_19:
[----:B------:R-:W-:-:S04]  /*1ba0*/  UIADD3 UR14, UR5, 0x1, URZ ;  /* 0x00000001050e7890 */ /* 0x000fc8000fffe03f */
[----:B------:R-:W-:-:S04]  /*1bb0*/  UISETP.NE.AND UP0, UPT, UR14, 0x14, UPT ;  /* 0x000000140e00788c */ /* 0x000fc8000bf05270 */
[----:B------:R-:W-:Y:S02]  /*1bc0*/  USEL UR8, URZ, 0x1, UP0 ;  /* 0x000000013f087887 */ /* 0x000fe40008000000 */
[----:B------:R-:W-:Y:S02]  /*1bd0*/  USEL UR14, UR14, URZ, UP0 ;  /* 0x0000003f0e0e7287 */ /* 0x000fe40008000000 */
[----:B------:R-:W-:-:S06]  /*1be0*/  ULOP3.LUT UR8, UR4, UR8, URZ, 0x3c, !UPT ;  /* 0x0000000804087292 */ /* 0x000fcc000f8e3c3f */
[----:B------:R-:W-:Y:S01]  /*1bf0*/  IMAD.U32 R13, RZ, RZ, UR8 ;  /* 0x00000008ff0d7e24 */ /* 0x000fe2000f8e00ff */
[----:B------:R-:W-:-:S06]  /*1c00*/  UMOV UR8, 0x1 ;  /* 0x0000000100087882 */ /* 0x000fcc0000000000 */
.L_x_14:
[----:B------:R-:W-:-:S06]  /*1c10*/  UISETP.GE.AND UP0, UPT, UR10, 0x1, UPT ;  /* 0x000000010a00788c */ /* 0x000fcc000bf06270 */
[----:B------:R-:W-:-:S13]  /*1c20*/  PLOP3.LUT P0, PT, PT, PT, UP0, 0x80, 0x0 ;  /* 0x000000000000781c */ /* 0x000fda0003f0f008 */
[----:B------:R-:W-:Y:S05]  /*1c30*/  @!P0 BRA `(.L_x_20) ;  /* 0x0000000400a88947 */ /* 0x000fea0003800000 */
[----:B01----:R-:W-:Y:S01]  /*1c40*/  IMAD.U32 R4, RZ, RZ, UR10 ;  /* 0x0000000aff047e24 */ /* 0x003fe2000f8e00ff */
[----:B------:R-:W-:Y:S01]  /*1c50*/  UMOV UR15, UR5 ;  /* 0x00000005000f7c82 */ /* 0x000fe20008000000 */
[----:B------:R-:W-:-:S05]  /*1c60*/  ULDC UR26, c[0x0][0x50c] ;  /* 0x00014300001a7ab9 */ /* 0x000fca0000000800 */
.L_x_28:
[----:B------:R-:W-:-:S13]  /*1c70*/  ISETP.NE.AND P1, PT, R69, 0x3, PT ;  /* 0x000000034500780c */ /* 0x000fda0003f25270 */
[----:B01----:R-:W-:Y:S05]  /*1c80*/  @!P1 BRA `(.L_x_21) ;  /* 0x0000000000049947 */ /* 0x003fea0003800000 */
[----:B------:R-:W-:Y:S01]  /*1c90*/  BPT.TRAP 0x1 ;  /* 0x000000040000795c */ /* 0x000fe20000300000 */
.L_x_21:
[----:B------:R-:W0:Y:S01]  /*1ca0*/  S2UR UR16, SR_CgaCtaId ;  /* 0x00000000001079c3 */ /* 0x000e220000008800 */
[----:B------:R-:W-:Y:S01]  /*1cb0*/  UMOV UR11, 0x400 ;  /* 0x00000400000b7882 */ /* 0x000fe20000000000 */
[----:B------:R-:W-:Y:S01]  /*1cc0*/  SHF.L.U32 R5, R13, 0x1f, RZ ;  /* 0x0000001f0d057819 */ /* 0x000fe200000006ff */
[----:B0-----:R-:W-:-:S04]  /*1cd0*/  ULEA UR11, UR16, UR11, 0x18 ;  /* 0x0000000b100b7291 */ /* 0x001fc8000f8ec03f */
[----:B------:R-:W-:-:S09]  /*1ce0*/  ULEA UR16, UR14, UR11, 0x3 ;  /* 0x0000000b0e107291 */ /* 0x000fd2000f8e183f */
[----:B------:R0:W1:Y:S01]  /*1cf0*/  SYNCS.PHASECHK.TRANS64.TRYWAIT P0, [UR16], R5 ;  /* 0x00000005ff0075a7 */ /* 0x0000620008000150 */
[----:B------:R-:W-:Y:S05]  /*1d00*/  @!P1 BRA `(.L_x_22) ;  /* 0x0000000000049947 */ /* 0x000fea0003800000 */
[----:B------:R-:W-:Y:S01]  /*1d10*/  BPT.TRAP 0x1 ;  /* 0x000000040000795c */ /* 0x000fe20000300000 */
.L_x_22:
[----:B-1----:R-:W-:Y:S05]  /*1d20*/  @P0 BRA `(.L_x_23) ;  /* 0x0000000000080947 */ /* 0x002fea0003800000 */
[----:B------:R-:W1:Y:S02]  /*1d30*/  SYNCS.PHASECHK.TRANS64.TRYWAIT P0, [UR16], R5 ;  /* 0x00000005ff0075a7 */ /* 0x000e640008000150 */
[----:B-1----:R-:W-:Y:S05]  /*1d40*/  @!P0 BRA `(.L_x_24) ;  /* 0x0000004c00448947 */ /* 0x002fea0003800000 */
.L_x_23:
[----:B------:R-:W-:Y:S01]  /*1d50*/  UIADD3 UR16, UR11, 0x28200, URZ ;  /* 0x000282000b107890 */ /* 0x000fe2000fffe03f */
[----:B------:R-:W-:Y:S01]  /*1d60*/  WARPGROUP.ARRIVE ;  /* 0x00000000000079c5 */ /* 0x000fe20000000000 */
[----:B------:R-:W-:Y:S02]  /*1d70*/  UISETP.NE.AND UP0, UPT, UR7, URZ, UPT ;  /* 0x0000003f0700728c */ /* 0x000fe4000bf05270 */
[----:B------:R-:W-:Y:S02]  /*1d80*/  USHF.R.U32.HI UR16, URZ, 0x4, UR16 ;  /* 0x000000043f107899 */ /* 0x000fe40008011610 */
[----:B------:R-:W-:Y:S02]  /*1d90*/  USEL UR8, UR8, URZ, !UP0 ;  /* 0x0000003f08087287 */ /* 0x000fe4000c000000 */
[----:B------:R-:W-:Y:S02]  /*1da0*/  ULOP3.LUT UR16, UR16, 0x3fff, URZ, 0xc0, !UPT ;  /* 0x00003fff10107892 */ /* 0x000fe4000f8ec03f */
[----:B------:R-:W-:-:S02]  /*1db0*/  UISETP.NE.U32.AND UP0, UPT, UR8, URZ, UPT ;  /* 0x0000003f0800728c */ /* 0x000fc4000bf05070 */
[----:B------:R-:W-:Y:S02]  /*1dc0*/  ULOP3.LUT UR16, UR16, 0x10000, URZ, 0xfc, !UPT ;  /* 0x0001000010107892 */ /* 0x000fe4000f8efc3f */
[----:B------:R-:W-:Y:S02]  /*1dd0*/  ULEA UR7, UR14, UR12, 0x9 ;  /* 0x0000000c0e077291 */ /* 0x000fe4000f8e483f */
[----:B------:R-:W-:Y:S01]  /*1de0*/  UIMAD UR8, UR14, 0xc0, UR16 ;  /* 0x000000c00e0878a4 */ /* 0x000fe2000f8e0210 */
[----:B------:R-:W-:Y:S01]  /*1df0*/  UMOV UR17, 0x80000020 ;  /* 0x8000002000117882 */ /* 0x000fe20000000000 */
[----:B------:R-:W-:Y:S02]  /*1e00*/  UMOV UR19, 0x80000020 ;  /* 0x8000002000137882 */ /* 0x000fe40000000000 */
[----:B------:R-:W-:Y:S02]  /*1e10*/  UIADD3 UR24, UR8, 0x40, URZ ;  /* 0x0000004008187890 */ /* 0x000fe4000fffe03f */
[----:B------:R-:W-:Y:S01]  /*1e20*/  UIADD3 UR25, UR8, 0x80, URZ ;  /* 0x0000008008197890 */ /* 0x000fe2000fffe03f */
[----:B------:R-:W-:Y:S01]  /*1e30*/  UMOV UR16, UR7 ;  /* 0x0000000700107c82 */ /* 0x000fe20008000000 */
[----:B------:R-:W-:Y:S01]  /*1e40*/  UMOV UR18, UR8 ;  /* 0x0000000800127c82 */ /* 0x000fe20008000000 */
[----:B------:R-:W-:Y:S01]  /*1e50*/  UIADD3 UR6, UR6, 0x2, URZ ;  /* 0x0000000206067890 */ /* 0x000fe2000fffe03f */
[----:B------:R-:W-:Y:S01]  /*1e60*/  QGMMA.64x16x32.F32.E4M3.E4M3 R40, gdesc[UR16], R40, UP0 ;  /* 0x00200000102879f3 */ /* 0x000fe2000bf00828 */
[----:B------:R-:W-:Y:S01]  /*1e70*/  UMOV UR18, UR24 ;  /* 0x0000001800127c82 */ /* 0x000fe20008000000 */
[----:B------:R-:W-:-:S02]  /*1e80*/  UMOV UR19, 0x80000020 ;  /* 0x8000002000137882 */ /* 0x000fc40000000000 */
[----:B------:R-:W-:Y:S01]  /*1e90*/  QGMMA.64x16x32.F32.E4M3.E4M3 R32, gdesc[UR16], R32, UP0 ;  /* 0x00200000102079f3 */ /* 0x000fe2000bf00820 */
[----:B------:R-:W-:Y:S01]  /*1ea0*/  UMOV UR18, UR25 ;  /* 0x0000001900127c82 */ /* 0x000fe20008000000 */
[----:B------:R-:W-:Y:S02]  /*1eb0*/  UMOV UR19, 0x80000020 ;  /* 0x8000002000137882 */ /* 0x000fe40000000000 */
[----:B------:R-:W-:Y:S01]  /*1ec0*/  QGMMA.64x16x32.F32.E4M3.E4M3 R24, gdesc[UR16], R24, UP0 ;  /* 0x00200000101879f3 */ /* 0x000fe2000bf00818 */
[----:B------:R-:W-:Y:S02]  /*1ed0*/  UIADD3 UR16, UR7, 0x2, URZ ;  /* 0x0000000207107890 */ /* 0x000fe4000fffe03f */
[----:B------:R-:W-:Y:S02]  /*1ee0*/  UIADD3 UR18, UR8, 0x2, URZ ;  /* 0x0000000208127890 */ /* 0x000fe4000fffe03f */
[----:B------:R-:W-:Y:S02]  /*1ef0*/  UIADD3 UR7, UR8, 0x42, URZ ;  /* 0x0000004208077890 */ /* 0x000fe4000fffe03f */
[----:B------:R-:W-:Y:S01]  /*1f00*/  UIADD3 UR8, UR8, 0x82, URZ ;  /* 0x0000008208087890 */ /* 0x000fe2000fffe03f */
[----:B------:R-:W-:Y:S01]  /*1f10*/  UMOV UR17, 0x80000020 ;  /* 0x8000002000117882 */ /* 0x000fe20000000000 */
[----:B------:R-:W-:Y:S01]  /*1f20*/  UMOV UR19, 0x80000020 ;  /* 0x8000002000137882 */ /* 0x000fe20000000000 */
[----:B------:R-:W-:-:S02]  /*1f30*/  UISETP.NE.AND UP0, UPT, UR6, UR26, UPT ;  /* 0x0000001a0600728c */ /* 0x000fc4000bf05270 */
[----:B------:R-:W-:Y:S01]  /*1f40*/  QGMMA.64x16x32.F32.E4M3.E4M3 R40, gdesc[UR16], R40 ;  /* 0x00200000102879f3 */ /* 0x000fe20008700828 */
[----:B------:R-:W-:Y:S01]  /*1f50*/  UMOV UR18, UR7 ;  /* 0x0000000700127c82 */ /* 0x000fe20008000000 */
[----:B------:R-:W-:Y:S01]  /*1f60*/  UMOV UR19, 0x80000020 ;  /* 0x8000002000137882 */ /* 0x000fe20000000000 */
[----:B------:R-:W-:Y:S01]  /*1f70*/  USEL UR7, URZ, 0x1, UP0 ;  /* 0x000000013f077887 */ /* 0x000fe20008000000 */
[----:B------:R-:W-:Y:S01]  /*1f80*/  QGMMA.64x16x32.F32.E4M3.E4M3 R32, gdesc[UR16], R32 ;  /* 0x00200000102079f3 */ /* 0x000fe20008700820 */
[----:B------:R-:W-:Y:S01]  /*1f90*/  UMOV UR18, UR8 ;  /* 0x0000000800127c82 */ /* 0x000fe20008000000 */
[----:B------:R-:W-:Y:S02]  /*1fa0*/  UMOV UR19, 0x80000020 ;  /* 0x8000002000137882 */ /* 0x000fe40000000000 */
[----:B------:R-:W-:Y:S01]  /*1fb0*/  QGMMA.64x16x32.F32.E4M3.E4M3 R24, gdesc[UR16], R24, gsb0 ;  /* 0x00200000101879f3 */ /* 0x000fe20008000818 */
[----:B------:R-:W-:Y:S02]  /*1fc0*/  ISETP.NE.AND P0, PT, RZ, UR7, PT ;  /* 0x00000007ff007c0c */ /* 0x000fe4000bf05270 */
[----:B------:R-:W-:-:S11]  /*1fd0*/  WARPGROUP.DEPBAR.LE gsb0, 0x1 ;  /* 0x00008000000079c5 */ /* 0x000fd60000010100 */
[----:B------:R-:W-:Y:S05]  /*1fe0*/  @!P0 BRA `(.L_x_25) ;  /* 0x0000000000688947 */ /* 0x000fea0003800000 */
[----:B------:R-:W-:Y:S02]  /*1ff0*/  WARPGROUP.DEPBAR.LE gsb0, 0x0 ;  /* 0x00008000000079c5 */ /* 0x000fe40000010000 */
[----:B------:R-:W-:-:S01]  /*2000*/  FADD R67, R40, R67 ;  /* 0x0000004328437221 */ /* 0x000fc20000000000 */
[----:B------:R-:W-:Y:S01]  /*2010*/  FADD R68, R41, R68 ;  /* 0x0000004429447221 */ /* 0x000fe20000000000 */
        /* <DEDUP_REMOVED lines=22> */
[----:B------:R-:W-:-:S06]  /*2180*/  UMOV UR6, URZ ;  /* 0x0000003f00067c82 */ /* 0x000fcc0008000000 */
.L_x_25:
[----:B------:R-:W-:Y:S05]  /*2190*/  @!P1 BRA `(.L_x_26) ;  /* 0x0000000000049947 */ /* 0x000fea0003800000 */
[----:B------:R-:W-:Y:S01]  /*21a0*/  BPT.TRAP 0x1 ;  /* 0x000000040000795c */ /* 0x000fe20000300000 */
.L_x_26:
[----:B------:R-:W-:Y:S01]  /*21b0*/  ULEA UR8, UR15, UR11, 0x3 ;  /* 0x0000000b0f087291 */ /* 0x000fe2000f8e183f */
[----:B------:R-:W-:-:S03]  /*21c0*/  ISETP.GT.U32.AND P0, PT, R0, 0x1, PT ;  /* 0x000000010000780c */ /* 0x000fc60003f04070 */
[----:B------:R-:W-:-:S04]  /*21d0*/  UIADD3 UR8, UR8, 0xa0, URZ ;  /* 0x000000a008087890 */ /* 0x000fc8000fffe03f */
[----:B------:R-:W-:-:S09]  /*21e0*/  UPRMT UR8, URZ, 0x654, UR8 ;  /* 0x000006543f087896 */ /* 0x000fd20008000008 */
[----:B------:R-:W-:Y:S01]  /*21f0*/  SYNCS.ARRIVE.TRANS64.RED.A1T0 RZ, [UR8], RZ ;  /* 0x000000ffffff79a7 */ /* 0x000fe20008100408 */
[----:B------:R-:W-:Y:S05]  /*2200*/  @P0 BRA `(.L_x_27) ;  /* 0x0000000000040947 */ /* 0x000fea0003800000 */
[----:B------:R-:W-:Y:S01]  /*2210*/  BPT.TRAP 0x1 ;  /* 0x000000040000795c */ /* 0x000fe20000300000 */
.L_x_27:
[----:B------:R-:W-:Y:S01]  /*2220*/  UIADD3 UR14, UR14, 0x1, URZ ;  /* 0x000000010e0e7890 */ /* 0x000fe2000fffe03f */
[C---:B------:R-:W-:Y:S01]  /*2230*/  ISETP.GT.AND P0, PT, R4.reuse, 0x1, PT ;  /* 0x000000010400780c */ /* 0x040fe20003f04270 */
[----:B------:R-:W-:Y:S01]  /*2240*/  UIADD3 UR15, UR15, 0x1, URZ ;  /* 0x000000010f0f7890 */ /* 0x000fe2000fffe03f */
[----:B------:R-:W-:Y:S01]  /*2250*/  VIADD R4, R4, 0xffffffff ;  /* 0xffffffff04047836 */ /* 0x000fe20000000000 */
[----:B------:R-:W-:Y:S02]  /*2260*/  UISETP.NE.AND UP0, UPT, UR14, 0x14, UPT ;  /* 0x000000140e00788c */ /* 0x000fe4000bf05270 */
[----:B------:R-:W-:Y:S02]  /*2270*/  UISETP.NE.AND UP1, UPT, UR15, 0x14, UPT ;  /* 0x000000140f00788c */ /* 0x000fe4000bf25270 */
[----:B------:R-:W-:Y:S02]  /*2280*/  USEL UR8, URZ, 0x1, UP0 ;  /* 0x000000013f087887 */ /* 0x000fe40008000000 */
[----:B------:R-:W-:-:S02]  /*2290*/  USEL UR14, UR14, URZ, UP0 ;  /* 0x0000003f0e0e7287 */ /* 0x000fc40008000000 */
[----:B------:R-:W-:Y:S02]  /*22a0*/  USEL UR15, UR15, URZ, UP1 ;  /* 0x0000003f0f0f7287 */ /* 0x000fe40008800000 */
[----:B------:R-:W-:Y:S01]  /*22b0*/  LOP3.LUT R13, R13, UR8, RZ, 0x3c, !PT ;  /* 0x000000080d0d7c12 */ /* 0x000fe2000f8e3cff */
[----:B------:R-:W-:Y:S01]  /*22c0*/  UMOV UR8, 0x1 ;  /* 0x0000000100087882 */ /* 0x000fe20000000000 */
[----:B------:R-:W-:Y:S08]  /*22d0*/  @P0 BRA `(.L_x_28) ;  /* 0xfffffff800640947 */ /* 0x000ff0000383ffff */
.L_x_20:
[----:B------:R-:W-:Y:S01]  /*22e0*/  UISETP.NE.AND UP0, UPT, UR6, URZ, UPT ;  /* 0x0000003f0600728c */ /* 0x000fe2000bf05270 */
[----:B01----:R-:W0:Y:S03]  /*22f0*/  LDC R4, c[0x0][0x28c] ;  /* 0x0000a300ff047b82 */ /* 0x003e260000000800 */
[----:B------:R-:W-:-:S06]  /*2300*/  USEL UR6, URZ, 0x1, !UP0 ;  /* 0x000000013f067887 */ /* 0x000fcc000c000000 */
[----:B------:R-:W-:Y:S02]  /*2310*/  ISETP.NE.AND P0, PT, RZ, UR6, PT ;  /* 0x00000006ff007c0c */ /* 0x000fe4000bf05270 */
[----:B0-----:R-:W-:-:S11]  /*2320*/  ISETP.GE.AND P1, PT, R4, 0x1, PT ;  /* 0x000000010400780c */ /* 0x001fd60003f26270 */
[----:B------:R-:W-:Y:S05]  /*2330*/  @!P0 BRA `(.L_x_29) ;  /* 0x0000000000648947 */ /* 0x000fea0003800000 */
[----:B------:R-:W-:Y:S02]  /*2340*/  WARPGROUP.DEPBAR.LE gsb0, 0x0 ;  /* 0x00008000000079c5 */ /* 0x000fe40000010000 */
[----:B------:R-:W-:Y:S01]  /*2350*/  FADD R67, R40, R67 ;  /* 0x0000004328437221 */ /* 0x000fe20000000000 */
        /* <DEDUP_REMOVED lines=22> */
[----:B------:R-:W-:-:S07]  /*24c0*/  FADD R20, R20, R31 ;  /* 0x0000001f14147221 */ /* 0x000fce0000000000 */
.L_x_29:
[----:B------:R-:W-:Y:S02]  /*24d0*/  WARPGROUP.DEPBAR.LE gsb0, 0x0 ;  /* 0x00008000000079c5 */ /* 0x000fe40000010000 */
[----:B------:R-:W-:Y:S05]  /*24e0*/  @!P1 BRA `(.L_x_30) ;  /* 0x0000000000389947 */ /* 0x000fea0003800000 */
[----:B------:R-:W-:-:S13]  /*24f0*/  ISETP.NE.AND P0, PT, R69, 0x3, PT ;  /* 0x000000034500780c */ /* 0x000fda0003f05270 */
[----:B------:R-:W-:Y:S05]  /*2500*/  @!P0 BRA `(.L_x_31) ;  /* 0x0000000000048947 */ /* 0x000fea0003800000 */
[----:B------:R-:W-:Y:S01]  /*2510*/  BPT.TRAP 0x1 ;  /* 0x000000040000795c */ /* 0x000fe20000300000 */
.L_x_31:
[----:B------:R-:W-:Y:S01]  /*2520*/  UIADD3 UR8, UR10, UR5, URZ ;  /* 0x000000050a087290 */ /* 0x000fe2000fffe03f */
[----:B------:R-:W-:-:S03]  /*2530*/  ISETP.GT.U32.AND P0, PT, R0, 0x1, PT ;  /* 0x000000010000780c */ /* 0x000fc60003f04070 */
[----:B------:R-:W-:-:S04]  /*2540*/  UIMAD.WIDE.U32 UR6, UR8, -0x33333333, URZ ;  /* 0xcccccccd080678a5 */ /* 0x000fc8000f8e003f */
[----:B------:R-:W-:-:S04]  /*2550*/  USHF.R.U32.HI UR6, URZ, 0x4, UR7 ;  /* 0x000000043f067899 */ /* 0x000fc80008011607 */
[----:B------:R-:W-:-:S04]  /*2560*/  UIMAD UR8, UR6, -0x14, UR8 ;  /* 0xffffffec060878a4 */ /* 0x000fc8000f8e0208 */
[----:B------:R-:W-:-:S04]  /*2570*/  ULEA UR8, UR8, UR11, 0x3 ;  /* 0x0000000b08087291 */ /* 0x000fc8000f8e183f */
[----:B------:R-:W-:-:S04]  /*2580*/  UIADD3 UR8, UR8, 0xa0, URZ ;  /* 0x000000a008087890 */ /* 0x000fc8000fffe03f */
[----:B------:R-:W-:-:S09]  /*2590*/  UPRMT UR8, URZ, 0x654, UR8 ;  /* 0x000006543f087896 */ /* 0x000fd20008000008 */
[----:B------:R-:W-:Y:S01]  /*25a0*/  SYNCS.ARRIVE.TRANS64.RED.A1T0 RZ, [UR8], RZ ;  /* 0x000000ffffff79a7 */ /* 0x000fe20008100408 */
[----:B------:R-:W-:Y:S05]  /*25b0*/  @P0 BRA `(.L_x_30) ;  /* 0x0000000000040947 */ /* 0x000fea0003800000 */
[----:B------:R-:W-:Y:S01]  /*25c0*/  BPT.TRAP 0x1 ;  /* 0x000000040000795c */ /* 0x000fe20000300000 */
.L_x_30:
[----:B------:R-:W-:Y:S01]  /*25d0*/  IMAD R25, R10, 0x30, RZ ;  /* 0x000000300a197824 */ /* 0x000fe200078e02ff */
[----:B------:R-:W-:Y:S01]  /*25e0*/  UIADD3 UR5, UR9, UR5, URZ ;  /* 0x0000000509057290 */ /* 0x000fe2000fffe03f */
[----:B------:R-:W-:Y:S01]  /*25f0*/  IMAD.SHL.U32 R19, R11, 0x80, RZ ;  /* 0x000000800b137824 */ /* 0x000fe200078e00ff */
[----:B------:R-:W-:Y:S01]  /*2600*/  ULDC UR11, c[0x0][0x288] ;  /* 0x0000a200000b7ab9 */ /* 0x000fe20000000800 */
[----:B------:R-:W-:Y:S01]  /*2610*/  IMAD.SHL.U32 R12, R6, 0x2, RZ ;  /* 0x00000002060c7824 */ /* 0x000fe200078e00ff */
[----:B------:R-:W-:Y:S01]  /*2620*/  UISETP.GT.U32.AND UP0, UPT, UR5, 0x13, UPT ;  /* 0x000000130500788c */ /* 0x000fe2000bf04070 */
[----:B------:R-:W-:Y:S01]  /*2630*/  ISETP.GE.AND P0, PT, R25, UR11, PT ;  /* 0x0000000b19007c0c */ /* 0x000fe2000bf06270 */
[----:B------:R-:W-:Y:S01]  /*2640*/  ULDC UR12, c[0x0][0x284] ;  /* 0x0000a100000c7ab9 */ /* 0x000fe20000000800 */
[----:B------:R-:W-:Y:S01]  /*2650*/  SHF.R.S32.HI R18, RZ, 0x1f, R55 ;  /* 0x0000001fff127819 */ /* 0x000fe20000011437 */
[----:B------:R-:W-:Y:S01]  /*2660*/  UISETP.LT.U32.AND UP0, UPT, UR9, 0x14, UP0 ;  /* 0x000000140900788c */ /* 0x000fe20008701070 */
[----:B------:R-:W-:Y:S01]  /*2670*/  ISETP.GE.OR P0, PT, R19, UR12, P0 ;  /* 0x0000000c13007c0c */ /* 0x000fe20008706670 */
[----:B------:R-:W-:Y:S01]  /*2680*/  UISETP.GE.U32.AND UP1, UPT, UR9, 0x14, UPT ;  /* 0x000000140900788c */ /* 0x000fe2000bf26070 */
[----:B------:R-:W-:Y:S01]  /*2690*/  LOP3.LUT R12, R25, 0x6, R12, 0xf8, !PT ;  /* 0x00000006190c7812 */ /* 0x000fe200078ef80c */
[----:B------:R-:W-:Y:S01]  /*26a0*/  ULDC.64 UR14, c[0x0][0x5d0] ;  /* 0x00017400000e7ab9 */ /* 0x000fe20000000a00 */
[----:B------:R-:W-:Y:S01]  /*26b0*/  UIMAD.WIDE.U32 UR6, UR5, -0x33333333, URZ ;  /* 0xcccccccd050678a5 */ /* 0x000fe2000f8e003f */
[----:B------:R-:W-:Y:S01]  /*26c0*/  IMAD R4, R18, UR14, RZ ;  /* 0x0000000e12047c24 */ /* 0x000fe2000f8e02ff */
[----:B------:R-:W-:Y:S01]  /*26d0*/  USEL UR8, URZ, 0x1, !UP0 ;  /* 0x000000013f087887 */ /* 0x000fe2000c000000 */
[----:B------:R-:W-:Y:S01]  /*26e0*/  SHF.R.S32.HI R13, RZ, 0x1f, R12 ;  /* 0x0000001fff0d7819 */ /* 0x000fe2000001140c */
[----:B------:R-:W-:Y:S01]  /*26f0*/  USHF.R.U32.HI UR6, URZ, 0x4, UR7 ;  /* 0x000000043f067899 */ /* 0x000fe20008011607 */
[C---:B------:R-:W-:Y:S01]  /*2700*/  IMAD R23, R55.reuse, UR15, R4 ;  /* 0x0000000f37177c24 */ /* 0x040fe2000f8e0204 */
[----:B------:R-:W-:Y:S01]  /*2710*/  ULOP3.LUT UR4, UR4, UR8, URZ, 0x3c, !UPT ;  /* 0x0000000804047292 */ /* 0x000fe2000f8e3c3f */
[----:B------:R-:W-:Y:S01]  /*2720*/  IMAD.WIDE.U32 R4, R55, UR14, R12 ;  /* 0x0000000e37047c25 */ /* 0x000fe2000f8e000c */
[----:B------:R-:W-:-:S02]  /*2730*/  UIMAD UR5, UR6, -0x14, UR5 ;  /* 0xffffffec060578a4 */ /* 0x000fc4000f8e0205 */
[----:B------:R-:W-:Y:S01]  /*2740*/  @UP1 ULOP3.LUT UR4, UR4, 0x1, UR6, 0x78, !UPT ;  /* 0x0000000104041892 */ /* 0x000fe2000f8e7806 */
[----:B------:R-:W-:Y:S02]  /*2750*/  IMAD.IADD R5, R5, 0x1, R23 ;  /* 0x0000000105057824 */ /* 0x000fe400078e0217 */
[----:B------:R-:W-:Y:S01]  /*2760*/  IMAD.MOV.U32 R23, RZ, RZ, -0x1 ;  /* 0xffffffffff177424 */ /* 0x000fe200078e00ff */
[----:B------:R-:W-:Y:S08]  /*2770*/  @P0 BRA `(.L_x_32) ;  /* 0x0000001c00600947 */ /* 0x000ff00003800000 */
[----:B------:R-:W0:Y:S01]  /*2780*/  LDC.64 R28, c[0x0][0x5c8] ;  /* 0x00017200ff1c7b82 */ /* 0x000e220000000a00 */
[----:B------:R-:W-:Y:S01]  /*2790*/  IMAD.WIDE R26, R11, 0x80, R2 ;  /* 0x000000800b1a7825 */ /* 0x000fe200078e0202 */
[----:B------:R-:W-:Y:S01]  /*27a0*/  ULDC.64 UR6, c[0x0][0x5c0] ;  /* 0x0001700000067ab9 */ /* 0x000fe20000000a00 */
[----:B------:R-:W-:Y:S02]  /*27b0*/  BSSY B0, `(.L_x_32) ;  /* 0x00001d4000007945 */ /* 0x000fe40003800000 */
[----:B------:R-:W-:Y:S02]  /*27c0*/  IMAD.IADD R24, R16, 0x1, -R19 ;  /* 0x0000000110187824 */ /* 0x000fe400078e0a13 */
[----:B------:R-:W-:Y:S02]  /*27d0*/  IMAD.IADD R25, R15, 0x1, -R25 ;  /* 0x000000010f197824 */ /* 0x000fe400078e0a19 */
[-C--:B0-----:R-:W-:Y:S02]  /*27e0*/  IMAD R10, R27, R28.reuse, RZ ;  /* 0x0000001c1b0a7224 */ /* 0x081fe400078e02ff */
[----:B------:R-:W-:-:S04]  /*27f0*/  IMAD.WIDE.U32 R4, R26, R28, R4 ;  /* 0x0000001c1a047225 */ /* 0x000fc800078e0004 */
[----:B------:R-:W-:Y:S01]  /*2800*/  IMAD R11, R26, R29, R10 ;  /* 0x0000001d1a0b7224 */ /* 0x000fe200078e020a */
[----:B------:R-:W-:Y:S02]  /*2810*/  LEA R10, P0, R28, R4, 0x3 ;  /* 0x000000041c0a7211 */ /* 0x000fe400078018ff */
[----:B------:R-:W-:Y:S01]  /*2820*/  IADD3 R4, P1, R4, UR6, RZ ;  /* 0x0000000604047c10 */ /* 0x000fe2000ff3e0ff */
[----:B------:R-:W-:Y:S01]  /*2830*/  IMAD.IADD R5, R5, 0x1, R11 ;  /* 0x0000000105057824 */ /* 0x000fe200078e020b */
[----:B------:R-:W-:-:S04]  /*2840*/  IADD3 R10, P2, R10, UR6, RZ ;  /* 0x000000060a0a7c10 */ /* 0x000fc8000ff5e0ff */
[----:B------:R-:W-:Y:S02]  /*2850*/  LEA.HI.X R11, R28, R5, R29, 0x3, P0 ;  /* 0x000000051c0b7211 */ /* 0x000fe400000f1c1d */
[----:B----45:R-:W-:Y:S02]  /*2860*/  FSETP.NEU.AND P0, PT, R14, RZ, PT ;  /* 0x000000ff0e00720b */ /* 0x030fe40003f0d000 */
[----:B------:R-:W-:Y:S02]  /*2870*/  IADD3.X R5, R5, UR7, RZ, P1, !PT ;  /* 0x0000000705057c10 */ /* 0x000fe40008ffe4ff */
[----:B------:R-:W-:-:S09]  /*2880*/  IADD3.X R11, R11, UR7, RZ, P2, !PT ;  /* 0x000000070b0b7c10 */ /* 0x000fd200097fe4ff */
[----:B------:R-:W-:Y:S05]  /*2890*/  @!P0 BRA `(.L_x_33) ;  /* 0x0000001400648947 */ /* 0x000fea0003800000 */
[----:B------:R-:W-:Y:S01]  /*28a0*/  ULDC.64 UR6, c[0x0][0x5b8] ;  /* 0x00016e0000067ab9 */ /* 0x000fe20000000a00 */
[----:B------:R-:W-:Y:S01]  /*28b0*/  ISETP.GE.AND P0, PT, R25, 0x1, PT ;  /* 0x000000011900780c */ /* 0x000fe20003f06270 */
[----:B------:R-:W-:Y:S01]  /*28c0*/  IMAD R28, R18, UR6, RZ ;  /* 0x00000006121c7c24 */ /* 0x000fe2000f8e02ff */
[----:B------:R-:W-:Y:S01]  /*28d0*/  ULDC.64 UR14, c[0x0][0x5a8] ;  /* 0x00016a00000e7ab9 */ /* 0x000fe20000000a00 */
[C---:B------:R-:W-:Y:S01]  /*28e0*/  IMAD.WIDE.U32 R18, R55.reuse, UR6, R12 ;  /* 0x0000000637127c25 */ /* 0x040fe2000f8e000c */
[----:B------:R-:W-:Y:S01]  /*28f0*/  ISETP.LT.OR P3, PT, R24, 0x1, !P0 ;  /* 0x000000011800780c */ /* 0x000fe20004761670 */
[----:B------:R-:W-:Y:S02]  /*2900*/  BSSY B1, `(.L_x_34) ;  /* 0x000000c000017945 */ /* 0x000fe40003800000 */
[--C-:B------:R-:W-:Y:S01]  /*2910*/  IMAD R55, R55, UR7, R28.reuse ;  /* 0x0000000737377c24 */ /* 0x100fe2000f8e021c */
[----:B------:R-:W-:Y:S01]  /*2920*/  ULDC.64 UR6, c[0x0][0x5b0] ;  /* 0x00016c0000067ab9 */ /* 0x000fe20000000a00 */
[----:B------:R-:W-:Y:S01]  /*2930*/  PRMT R28, RZ, 0x7610, R28 ;  /* 0x00007610ff1c7816 */ /* 0x000fe2000000001c */
[----:B------:R-:W-:-:S02]  /*2940*/  IMAD R29, R27, UR6, RZ ;  /* 0x000000061b1d7c24 */ /* 0x000fc4000f8e02ff */
[----:B------:R-:W-:Y:S02]  /*2950*/  IMAD.IADD R19, R19, 0x1, R55 ;  /* 0x0000000113137824 */ /* 0x000fe400078e0237 */
[C---:B------:R-:W-:Y:S02]  /*2960*/  IMAD R29, R26.reuse, UR7, R29 ;  /* 0x000000071a1d7c24 */ /* 0x040fe4000f8e021d */
[----:B------:R-:W-:-:S03]  /*2970*/  IMAD.WIDE.U32 R12, R26, UR6, R18 ;  /* 0x000000061a0c7c25 */ /* 0x000fc6000f8e0012 */
[----:B------:R-:W-:-:S04]  /*2980*/  IADD3 R12, P1, R12, UR14, RZ ;  /* 0x0000000e0c0c7c10 */ /* 0x000fc8000ff3e0ff */
[----:B------:R-:W-:Y:S01]  /*2990*/  IADD3.X R13, R13, UR15, R29, P1, !PT ;  /* 0x0000000f0d0d7c10 */ /* 0x000fe20008ffe41d */
[----:B------:R-:W-:Y:S08]  /*29a0*/  @P3 BRA `(.L_x_35) ;  /* 0x0000000000043947 */ /* 0x000ff00003800000 */
[----:B------:R0:W5:Y:S02]  /*29b0*/  LDG.E.U8 R28, desc[UR22][R12.64] ;  /* 0x000000160c1c7981 */ /* 0x000164000c1e1100 */
.L_x_35:
[----:B------:R-:W-:Y:S05]  /*29c0*/  BSYNC B1 ;  /* 0x0000000000017941 */ /* 0x000fea0003800000 */
.L_x_34:
[----:B-----5:R-:W-:Y:S01]  /*29d0*/  LOP3.LUT R28, R28, 0xff, RZ, 0xc0, !PT ;  /* 0x000000ff1c1c7812 */ /* 0x020fe200078ec0ff */
[----:B------:R-:W-:Y:S01]  /*29e0*/  BSSY B1, `(.L_x_36) ;  /* 0x000000c000017945 */ /* 0x000fe20003800000 */
[----:B------:R-:W-:Y:S02]  /*29f0*/  ISETP.GE.AND P1, PT, R25, 0x2, PT ;  /* 0x000000021900780c */ /* 0x000fe40003f26270 */
[----:B------:R-:W-:Y:S02]  /*2a00*/  F2FP.F16.E4M3.UNPACK_B R28, R28 ;  /* 0x0000001cff1c723e */ /* 0x000fe400020006ff */
[----:B------:R-:W-:-:S03]  /*2a10*/  ISETP.LT.OR P2, PT, R24, 0x1, !P1 ;  /* 0x000000011800780c */ /* 0x000fc60004f41670 */
[----:B------:R-:W-:-:S05]  /*2a20*/  HADD2.F32 R29, -RZ, R28.H0_H0 ;  /* 0x2000001cff1d7230 */ /* 0x000fca0000004100 */
[----:B------:R-:W-:-:S04]  /*2a30*/  FMUL R28, R29, R14 ;  /* 0x0000000e1d1c7220 */ /* 0x000fc80000400000 */
[----:B--2---:R-:W-:-:S05]  /*2a40*/  FFMA R28, R67, R7, R28 ;  /* 0x00000007431c7223 */ /* 0x004fca000000001c */
[----:B------:R-:W-:Y:S02]  /*2a50*/  F2FP.SATFINITE.E4M3.F32.PACK_AB_MERGE_C R29, RZ, R28, RZ ;  /* 0x0000001cff1d723e */ /* 0x000fe400048070ff */
[----:B------:R-:W-:-:S03]  /*2a60*/  PRMT R28, RZ, 0x7610, R28 ;  /* 0x00007610ff1c7816 */ /* 0x000fc6000000001c */
[----:B------:R1:W-:Y:S01]  /*2a70*/  @!P3 STG.E.U8 desc[UR22][R4.64], R29 ;  /* 0x0000001d0400b986 */ /* 0x0003e2000c101116 */
[----:B------:R-:W-:Y:S05]  /*2a80*/  @P2 BRA `(.L_x_37) ;  /* 0x0000000000042947 */ /* 0x000fea0003800000 */
[----:B------:R2:W5:Y:S02]  /*2a90*/  LDG.E.U8 R28, desc[UR22][R12.64+0x1] ;  /* 0x000001160c1c7981 */ /* 0x000564000c1e1100 */
.L_x_37:
[----:B------:R-:W-:Y:S05]  /*2aa0*/  BSYNC B1 ;  /* 0x0000000000017941 */ /* 0x000fea0003800000 */
.L_x_36:
[----:B-----5:R-:W-:Y:S01]  /*2ab0*/  LOP3.LUT R28, R28, 0xff, RZ, 0xc0, !PT ;  /* 0x000000ff1c1c7812 */ /* 0x020fe200078ec0ff */
[----:B------:R-:W-:Y:S01]  /*2ac0*/  BSSY B1, `(.L_x_38) ;  /* 0x0000012000017945 */ /* 0x000fe20003800000 */
[----:B------:R-:W-:Y:S02]  /*2ad0*/  IADD3 R31, P3, R26, 0x8, RZ ;  /* 0x000000081a1f7810 */ /* 0x000fe40007f7e0ff */
[----:B------:R-:W-:Y:S02]  /*2ae0*/  F2FP.F16.E4M3.UNPACK_B R28, R28 ;  /* 0x0000001cff1c723e */ /* 0x000fe400020006ff */
[----:B------:R-:W-:Y:S01]  /*2af0*/  ISETP.LT.OR P0, PT, R24, 0x9, !P0 ;  /* 0x000000091800780c */ /* 0x000fe20004701670 */
[----:B------:R-:W-:Y:S02]  /*2b00*/  IMAD.X R26, RZ, RZ, R27, P3 ;  /* 0x000000ffff1a7224 */ /* 0x000fe400018e061b */
[----:B-1----:R-:W-:Y:S02]  /*2b10*/  HADD2.F32 R29, -RZ, R28.H0_H0 ;  /* 0x2000001cff1d7230 */ /* 0x002fe40000004100 */
[----:B------:R-:W-:-:S02]  /*2b20*/  IMAD R26, R26, UR6, RZ ;  /* 0x000000061a1a7c24 */ /* 0x000fc4000f8e02ff */
[----:B------:R-:W-:-:S04]  /*2b30*/  IMAD.WIDE.U32 R18, R31, UR6, R18 ;  /* 0x000000061f127c25 */ /* 0x000fc8000f8e0012 */
[----:B------:R-:W-:Y:S01]  /*2b40*/  FMUL R29, R29, R14 ;  /* 0x0000000e1d1d7220 */ /* 0x000fe20000400000 */
[----:B------:R-:W-:-:S03]  /*2b50*/  IMAD R31, R31, UR7, R26 ;  /* 0x000000071f1f7c24 */ /* 0x000fc6000f8e021a */
[----:B------:R-:W-:Y:S01]  /*2b60*/  FFMA R29, R68, R7, R29 ;  /* 0x00000007441d7223 */ /* 0x000fe2000000001d */
[----:B------:R-:W-:Y:S02]  /*2b70*/  IADD3 R18, P3, R18, UR14, RZ ;  /* 0x0000000e12127c10 */ /* 0x000fe4000ff7e0ff */
[----:B------:R-:W-:Y:S02]  /*2b80*/  PRMT R26, RZ, 0x7610, R26 ;  /* 0x00007610ff1a7816 */ /* 0x000fe4000000001a */
[----:B------:R-:W-:Y:S02]  /*2b90*/  F2FP.SATFINITE.E4M3.F32.PACK_AB_MERGE_C R29, RZ, R29, RZ ;  /* 0x0000001dff1d723e */ /* 0x000fe400048070ff */
[----:B------:R-:W-:-:S03]  /*2ba0*/  IADD3.X R19, R19, UR15, R31, P3, !PT ;  /* 0x0000000f13137c10 */ /* 0x000fc60009ffe41f */
[----:B------:R1:W-:Y:S01]  /*2bb0*/  @!P2 STG.E.U8 desc[UR22][R4.64+0x1], R29 ;  /* 0x0000011d0400a986 */ /* 0x0003e2000c101116 */
[----:B------:R-:W-:Y:S05]  /*2bc0*/  @P0 BRA `(.L_x_39) ;  /* 0x0000000000040947 */ /* 0x000fea0003800000 */
[----:B------:R3:W5:Y:S02]  /*2bd0*/  LDG.E.U8 R26, desc[UR22][R18.64] ;  /* 0x00000016121a7981 */ /* 0x000764000c1e1100 */
.L_x_39:
[----:B------:R-:W-:Y:S05]  /*2be0*/  BSYNC B1 ;  /* 0x0000000000017941 */ /* 0x000fea0003800000 */
.L_x_38:
[----:B-----5:R-:W-:Y:S01]  /*2bf0*/  LOP3.LUT R26, R26, 0xff, RZ, 0xc0, !PT ;  /* 0x000000ff1a1a7812 */ /* 0x020fe200078ec0ff */
[----:B------:R-:W-:Y:S01]  /*2c00*/  BSSY B1, `(.L_x_40) ;  /* 0x000000b000017945 */ /* 0x000fe20003800000 */
[----:B------:R-:W-:Y:S02]  /*2c10*/  ISETP.LT.OR P1, PT, R24, 0x9, !P1 ;  /* 0x000000091800780c */ /* 0x000fe40004f21670 */
[----:B------:R-:W-:-:S05]  /*2c20*/  F2FP.F16.E4M3.UNPACK_B R26, R26 ;  /* 0x0000001aff1a723e */ /* 0x000fca00020006ff */
[----:B------:R-:W-:-:S05]  /*2c30*/  HADD2.F32 R27, -RZ, R26.H0_H0 ;  /* 0x2000001aff1b7230 */ /* 0x000fca0000004100 */
[----:B------:R-:W-:-:S04]  /*2c40*/  FMUL R26, R27, R14 ;  /* 0x0000000e1b1a7220 */ /* 0x000fc80000400000 */
[----:B------:R-:W-:-:S05]  /*2c50*/  FFMA R26, R65, R7, R26 ;  /* 0x00000007411a7223 */ /* 0x000fca000000001a */
[----:B------:R-:W-:Y:S02]  /*2c60*/  F2FP.SATFINITE.E4M3.F32.PACK_AB_MERGE_C R27, RZ, R26, RZ ;  /* 0x0000001aff1b723e */ /* 0x000fe400048070ff */
[----:B------:R-:W-:-:S03]  /*2c70*/  PRMT R26, RZ, 0x7610, R26 ;  /* 0x00007610ff1a7816 */ /* 0x000fc6000000001a */
[----:B------:R4:W-:Y:S01]  /*2c80*/  @!P0 STG.E.U8 desc[UR22][R10.64], R27 ;  /* 0x0000001b0a008986 */ /* 0x0009e2000c101116 */
[----:B------:R-:W-:Y:S05]  /*2c90*/  @P1 BRA `(.L_x_41) ;  /* 0x0000000000041947 */ /* 0x000fea0003800000 */
[----:B------:R0:W5:Y:S02]  /*2ca0*/  LDG.E.U8 R26, desc[UR22][R18.64+0x1] ;  /* 0x00000116121a7981 */ /* 0x000164000c1e1100 */
.L_x_41:
[----:B------:R-:W-:Y:S05]  /*2cb0*/  BSYNC B1 ;  /* 0x0000000000017941 */ /* 0x000fea0003800000 */
.L_x_40:
[----:B-----5:R-:W-:Y:S01]  /*2cc0*/  LOP3.LUT R26, R26, 0xff, RZ, 0xc0, !PT ;  /* 0x000000ff1a1a7812 */ /* 0x020fe200078ec0ff */
[----:B------:R-:W-:Y:S01]  /*2cd0*/  BSSY B1, `(.L_x_42) ;  /* 0x000000c000017945 */ /* 0x000fe20003800000 */
[----:B------:R-:W-:Y:S02]  /*2ce0*/  ISETP.GE.AND P0, PT, R25, 0x9, PT ;  /* 0x000000091900780c */ /* 0x000fe40003f06270 */
[----:B------:R-:W-:Y:S02]  /*2cf0*/  F2FP.F16.E4M3.UNPACK_B R26, R26 ;  /* 0x0000001aff1a723e */ /* 0x000fe400020006ff */
[----:B------:R-:W-:-:S03]  /*2d00*/  ISETP.LT.OR P2, PT, R24, 0x1, !P0 ;  /* 0x000000011800780c */ /* 0x000fc60004741670 */
[----:B----4-:R-:W-:Y:S01]  /*2d10*/  HADD2.F32 R27, -RZ, R26.H0_H0 ;  /* 0x2000001aff1b7230 */ /* 0x010fe20000004100 */
[----:B------:R-:W-:-:S04]  /*2d20*/  PRMT R26, RZ, 0x7610, R26 ;  /* 0x00007610ff1a7816 */ /* 0x000fc8000000001a */
[----:B------:R-:W-:-:S04]  /*2d30*/  FMUL R27, R27, R14 ;  /* 0x0000000e1b1b7220 */ /* 0x000fc80000400000 */
[----:B------:R-:W-:-:S05]  /*2d40*/  FFMA R27, R66, R7, R27 ;  /* 0x00000007421b7223 */ /* 0x000fca000000001b */
[----:B------:R-:W-:-:S05]  /*2d50*/  F2FP.SATFINITE.E4M3.F32.PACK_AB_MERGE_C R27, RZ, R27, RZ ;  /* 0x0000001bff1b723e */ /* 0x000fca00048070ff */
[----:B------:R4:W-:Y:S01]  /*2d60*/  @!P1 STG.E.U8 desc[UR22][R10.64+0x1], R27 ;  /* 0x0000011b0a009986 */ /* 0x0009e2000c101116 */
[----:B------:R-:W-:Y:S05]  /*2d70*/  @P2 BRA `(.L_x_43) ;  /* 0x0000000000042947 */ /* 0x000fea0003800000 */
[----:B------:R0:W5:Y:S02]  /*2d80*/  LDG.E.U8 R26, desc[UR22][R12.64+0x8] ;  /* 0x000008160c1a7981 */ /* 0x000164000c1e1100 */
.L_x_43:
[----:B------:R-:W-:Y:S05]  /*2d90*/  BSYNC B1 ;  /* 0x0000000000017941 */ /* 0x000fea0003800000 */
.L_x_42:
[----:B-----5:R-:W-:Y:S01]  /*2da0*/  LOP3.LUT R26, R26, 0xff, RZ, 0xc0, !PT ;  /* 0x000000ff1a1a7812 */ /* 0x020fe200078ec0ff */
[----:B------:R-:W-:Y:S01]  /*2db0*/  BSSY B1, `(.L_x_44) ;  /* 0x000000c000017945 */ /* 0x000fe20003800000 */
[----:B------:R-:W-:Y:S02]  /*2dc0*/  ISETP.GE.AND P1, PT, R25, 0xa, PT ;  /* 0x0000000a1900780c */ /* 0x000fe40003f26270 */
[----:B------:R-:W-:Y:S02]  /*2dd0*/  F2FP.F16.E4M3.UNPACK_B R26, R26 ;  /* 0x0000001aff1a723e */ /* 0x000fe400020006ff */
[----:B------:R-:W-:-:S03]  /*2de0*/  ISETP.LT.OR P3, PT, R24, 0x1, !P1 ;  /* 0x000000011800780c */ /* 0x000fc60004f61670 */
[----:B----4-:R-:W-:-:S05]  /*2df0*/  HADD2.F32 R27, -RZ, R26.H0_H0 ;  /* 0x2000001aff1b7230 */ /* 0x010fca0000004100 */
[----:B------:R-:W-:-:S04]  /*2e00*/  FMUL R26, R27, R14 ;  /* 0x0000000e1b1a7220 */ /* 0x000fc80000400000 */
[----:B------:R-:W-:-:S05]  /*2e10*/  FFMA R26, R63, R7, R26 ;  /* 0x000000073f1a7223 */ /* 0x000fca000000001a */
[----:B------:R-:W-:Y:S02]  /*2e20*/  F2FP.SATFINITE.E4M3.F32.PACK_AB_MERGE_C R27, RZ, R26, RZ ;  /* 0x0000001aff1b723e */ /* 0x000fe400048070ff */
[----:B------:R-:W-:-:S03]  /*2e30*/  PRMT R26, RZ, 0x7610, R26 ;  /* 0x00007610ff1a7816 */ /* 0x000fc6000000001a */
[----:B------:R4:W-:Y:S01]  /*2e40*/  @!P2 STG.E.U8 desc[UR22][R4.64+0x8], R27 ;  /* 0x0000081b0400a986 */ /* 0x0009e2000c101116 */
[----:B------:R-:W-:Y:S05]  /*2e50*/  @P3 BRA `(.L_x_45) ;  /* 0x0000000000043947 */ /* 0x000fea0003800000 */
[----:B------:R0:W5:Y:S02]  /*2e60*/  LDG.E.U8 R26, desc[UR22][R12.64+0x9] ;  /* 0x000009160c1a7981 */ /* 0x000164000c1e1100 */
.L_x_45:
[----:B------:R-:W-:Y:S05]  /*2e70*/  BSYNC B1 ;  /* 0x0000000000017941 */ /* 0x000fea0003800000 */
.L_x_44:
[----:B-----5:R-:W-:Y:S01]  /*2e80*/  LOP3.LUT R26, R26, 0xff, RZ, 0xc0, !PT ;  /* 0x000000ff1a1a7812 */ /* 0x020fe200078ec0ff */
[----:B------:R-:W-:Y:S01]  /*2e90*/  BSSY B1, `(.L_x_46) ;  /* 0x000000b000017945 */ /* 0x000fe20003800000 */
[----:B------:R-:W-:Y:S02]  /*2ea0*/  ISETP.LT.OR P0, PT, R24, 0x9, !P0 ;  /* 0x000000091800780c */ /* 0x000fe40004701670 */
[----:B------:R-:W-:-:S05]  /*2eb0*/  F2FP.F16.E4M3.UNPACK_B R26, R26 ;  /* 0x0000001aff1a723e */ /* 0x000fca00020006ff */
        /* <DEDUP_REMOVED lines=8> */
.L_x_47:
[----:B------:R-:W-:Y:S05]  /*2f40*/  BSYNC B1 ;  /* 0x0000000000017941 */ /* 0x000fea0003800000 */
.L_x_46:
[----:B-----5:R-:W-:Y:S01]  /*2f50*/  LOP3.LUT R26, R26, 0xff, RZ, 0xc0, !PT ;  /* 0x000000ff1a1a7812 */ /* 0x020fe200078ec0ff */
[----:B------:R-:W-:Y:S01]  /*2f60*/  BSSY B1, `(.L_x_48) ;  /* 0x000000b000017945 */ /* 0x000fe20003800000 */
[----:B------:R-:W-:Y:S02]  /*2f70*/  ISETP.LT.OR P1, PT, R24, 0x9, !P1 ;  /* 0x000000091800780c */ /* 0x000fe40004f21670 */
[----:B------:R-:W-:-:S05]  /*2f80*/  F2FP.F16.E4M3.UNPACK_B R26, R26 ;  /* 0x0000001aff1a723e */ /* 0x000fca00020006ff */
        /* <DEDUP_REMOVED lines=8> */
.L_x_49:
[----:B------:R-:W-:Y:S05]  /*3010*/  BSYNC B1 ;  /* 0x0000000000017941 */ /* 0x000fea0003800000 */
.L_x_48:
        /* <DEDUP_REMOVED lines=13> */
.L_x_51:
[----:B------:R-:W-:Y:S05]  /*30f0*/  BSYNC B1 ;  /* 0x0000000000017941 */ /* 0x000fea0003800000 */
.L_x_50:
        /* <DEDUP_REMOVED lines=13> */
.L_x_53:
[----:B------:R-:W-:Y:S05]  /*31d0*/  BSYNC B1 ;  /* 0x0000000000017941 */ /* 0x000fea0003800000 */
.L_x_52:
        /* <DEDUP_REMOVED lines=12> */
.L_x_55:
[----:B------:R-:W-:Y:S05]  /*32a0*/  BSYNC B1 ;  /* 0x0000000000017941 */ /* 0x000fea0003800000 */
.L_x_54:
        /* <DEDUP_REMOVED lines=12> */
.L_x_57:
[----:B------:R-:W-:Y:S05]  /*3370*/  BSYNC B1 ;  /* 0x0000000000017941 */ /* 0x000fea0003800000 */
.L_x_56:
        /* <DEDUP_REMOVED lines=13> */
.L_x_59:
[----:B------:R-:W-:Y:S05]  /*3450*/  BSYNC B1 ;  /* 0x0000000000017941 */ /* 0x000fea0003800000 */
.L_x_58:
        /* <DEDUP_REMOVED lines=13> */
.L_x_61:
[----:B------:R-:W-:Y:S05]  /*3530*/  BSYNC B1 ;  /* 0x0000000000017941 */ /* 0x000fea0003800000 */
.L_x_60:
        /* <DEDUP_REMOVED lines=12> */
.L_x_63:
[----:B------:R-:W-:Y:S05]  /*3600*/  BSYNC B1 ;  /* 0x0000000000017941 */ /* 0x000fea0003800000 */
.L_x_62:
        /* <DEDUP_REMOVED lines=12> */
.L_x_65:
[----:B------:R-:W-:Y:S05]  /*36d0*/  BSYNC B1 ;  /* 0x0000000000017941 */ /* 0x000fea0003800000 */
.L_x_64:
        /* <DEDUP_REMOVED lines=13> */
.L_x_67:
[----:B------:R-:W-:Y:S05]  /*37b0*/  BSYNC B1 ;  /* 0x0000000000017941 */ /* 0x000fea0003800000 */
.L_x_66:
        /* <DEDUP_REMOVED lines=13> */
.L_x_69:
[----:B------:R-:W-:Y:S05]  /*3890*/  BSYNC B1 ;  /* 0x0000000000017941 */ /* 0x000fea0003800000 */
.L_x_68:
        /* <DEDUP_REMOVED lines=12> */
.L_x_71:
[----:B------:R-:W-:Y:S05]  /*3960*/  BSYNC B1 ;  /* 0x0000000000017941 */ /* 0x000fea0003800000 */
.L_x_70:
        /* <DEDUP_REMOVED lines=12> */
.L_x_73:
[----:B------:R-:W-:Y:S05]  /*3a30*/  BSYNC B1 ;  /* 0x0000000000017941 */ /* 0x000fea0003800000 */
.L_x_72:
        /* <DEDUP_REMOVED lines=13> */
.L_x_75:
[----:B------:R-:W-:Y:S05]  /*3b10*/  BSYNC B1 ;  /* 0x0000000000017941 */ /* 0x000fea0003800000 */
.L_x_74:
[----:B-----5:R-:W-:Y:S01]  /*3b20*/  LOP3.LUT R26, R26, 0xff, RZ, 0xc0, !PT ;  /* 0x000000ff1a1a7812 */ /* 0x020fe200078ec0ff */
[----:B------:R-:W-:Y:S01]  /*3b30*/  BSSY B1, `(.L_x_76) ;  /* 0x000000c000017945 */ /* 0x000fe20003800000 */
[----:B------:R-:W-:Y:S02]  /*3b40*/  ISETP.GE.AND P1, PT, R25, 0x2a, PT ;  /* 0x0000002a1900780c */ /* 0x000fe40003f26270 */
[----:B------:R-:W-:Y:S02]  /*3b50*/  F2FP.F16.E4M3.UNPACK_B R26, R26 ;  /* 0x0000001aff1a723e */ /* 0x000fe400020006ff */
[----:B------:R-:W-:-:S03]  /*3b60*/  ISETP.LT.OR P3, PT, R24, 0x1, !P1 ;  /* 0x000000011800780c */ /* 0x000fc60004f61670 */
[----:B----4-:R-:W-:-:S05]  /*3b70*/  HADD2.F32 R27, -RZ, R26.H0_H0 ;  /* 0x2000001aff1b7230 */ /* 0x010fca0000004100 */
[----:B------:R-:W-:-:S04]  /*3b80*/  FMUL R26, R27, R14 ;  /* 0x0000000e1b1a7220 */ /* 0x000fc80000400000 */
[----:B------:R-:W-:Y:S01]  /*3b90*/  FFMA R26, R21, R7, R26 ;  /* 0x00000007151a7223 */ /* 0x000fe2000000001a */
[----:B------:R-:W-:-:S04]  /*3ba0*/  PRMT R21, RZ, 0x7610, R21 ;  /* 0x00007610ff157816 */ /* 0x000fc80000000015 */
[----:B------:R-:W-:-:S05]  /*3bb0*/  F2FP.SATFINITE.E4M3.F32.PACK_AB_MERGE_C R25, RZ, R26, RZ ;  /* 0x0000001aff19723e */ /* 0x000fca00048070ff */
[----:B------:R4:W-:Y:S01]  /*3bc0*/  @!P2 STG.E.U8 desc[UR22][R4.64+0x28], R25 ;  /* 0x000028190400a986 */ /* 0x0009e2000c101116 */
[----:B------:R-:W-:Y:S05]  /*3bd0*/  @P3 BRA `(.L_x_77) ;  /* 0x0000000000043947 */ /* 0x000fea0003800000 */
[----:B------:R0:W5:Y:S02]  /*3be0*/  LDG.E.U8 R21, desc[UR22][R12.64+0x29] ;  /* 0x000029160c157981 */ /* 0x000164000c1e1100 */
.L_x_77:
[----:B------:R-:W-:Y:S05]  /*3bf0*/  BSYNC B1 ;  /* 0x0000000000017941 */ /* 0x000fea0003800000 */
.L_x_76:
[----:B-----5:R-:W-:Y:S01]  /*3c00*/  LOP3.LUT R21, R21, 0xff, RZ, 0xc0, !PT ;  /* 0x000000ff15157812 */ /* 0x020fe200078ec0ff */
[----:B------:R-:W-:Y:S01]  /*3c10*/  BSSY B1, `(.L_x_78) ;  /* 0x000000b000017945 */ /* 0x000fe20003800000 */
[----:B------:R-:W-:Y:S02]  /*3c20*/  ISETP.LT.OR P0, PT, R24, 0x9, !P0 ;  /* 0x000000091800780c */ /* 0x000fe40004701670 */
[----:B------:R-:W-:Y:S02]  /*3c30*/  F2FP.F16.E4M3.UNPACK_B R21, R21 ;  /* 0x00000015ff15723e */ /* 0x000fe400020006ff */
[----:B0-2---:R-:W-:-:S03]  /*3c40*/  PRMT R12, RZ, 0x7610, R12 ;  /* 0x00007610ff0c7816 */ /* 0x005fc6000000000c */
[----:B------:R-:W-:-:S05]  /*3c50*/  HADD2.F32 R21, -RZ, R21.H0_H0 ;  /* 0x20000015ff157230 */ /* 0x000fca0000004100 */
[----:B------:R-:W-:-:S04]  /*3c60*/  FMUL R21, R21, R14 ;  /* 0x0000000e15157220 */ /* 0x000fc80000400000 */
[----:B------:R-:W-:-:S05]  /*3c70*/  FFMA R21, R22, R7, R21 ;  /* 0x0000000716157223 */ /* 0x000fca0000000015 */
[----:B------:R-:W-:-:S05]  /*3c80*/  F2FP.SATFINITE.E4M3.F32.PACK_AB_MERGE_C R21, RZ, R21, RZ ;  /* 0x00000015ff15723e */ /* 0x000fca00048070ff */
[----:B------:R0:W-:Y:S01]  /*3c90*/  @!P3 STG.E.U8 desc[UR22][R4.64+0x29], R21 ;  /* 0x000029150400b986 */ /* 0x0001e2000c101116 */
[----:B------:R-:W-:Y:S05]  /*3ca0*/  @P0 BRA `(.L_x_79) ;  /* 0x0000000000040947 */ /* 0x000fea0003800000 */
[----:B------:R2:W5:Y:S02]  /*3cb0*/  LDG.E.U8 R12, desc[UR22][R18.64+0x28] ;  /* 0x00002816120c7981 */ /* 0x000564000c1e1100 */
.L_x_79:
[----:B------:R-:W-:Y:S05]  /*3cc0*/  BSYNC B1 ;  /* 0x0000000000017941 */ /* 0x000fea0003800000 */
.L_x_78:
[----:B-----5:R-:W-:Y:S01]  /*3cd0*/  LOP3.LUT R12, R12, 0xff, RZ, 0xc0, !PT ;  /* 0x000000ff0c0c7812 */ /* 0x020fe200078ec0ff */
[----:B------:R-:W-:Y:S01]  /*3ce0*/  BSSY B1, `(.L_x_80) ;  /* 0x000000b000017945 */ /* 0x000fe20003800000 */
[----:B------:R-:W-:Y:S02]  /*3cf0*/  ISETP.LT.OR P1, PT, R24, 0x9, !P1 ;  /* 0x000000091800780c */ /* 0x000fe40004f21670 */
[----:B------:R-:W-:-:S05]  /*3d00*/  F2FP.F16.E4M3.UNPACK_B R12, R12 ;  /* 0x0000000cff0c723e */ /* 0x000fca00020006ff */
[----:B01--4-:R-:W-:-:S05]  /*3d10*/  HADD2.F32 R5, -RZ, R12.H0_H0 ;  /* 0x2000000cff057230 */ /* 0x013fca0000004100 */
[----:B------:R-:W-:-:S04]  /*3d20*/  FMUL R4, R5, R14 ;  /* 0x0000000e05047220 */ /* 0x000fc80000400000 */
[----:B------:R-:W-:-:S05]  /*3d30*/  FFMA R4, R17, R7, R4 ;  /* 0x0000000711047223 */ /* 0x000fca0000000004 */
[----:B------:R-:W-:Y:S02]  /*3d40*/  F2FP.SATFINITE.E4M3.F32.PACK_AB_MERGE_C R5, RZ, R4, RZ ;  /* 0x00000004ff05723e */ /* 0x000fe400048070ff */
[----:B------:R-:W-:-:S03]  /*3d50*/  PRMT R4, RZ, 0x7610, R4 ;  /* 0x00007610ff047816 */ /* 0x000fc60000000004 */
[----:B------:R0:W-:Y:S01]  /*3d60*/  @!P0 STG.E.U8 desc[UR22][R10.64+0x28], R5 ;  /* 0x000028050a008986 */ /* 0x0001e2000c101116 */
[----:B------:R-:W-:Y:S05]  /*3d70*/  @P1 BRA `(.L_x_81) ;  /* 0x0000000000041947 */ /* 0x000fea0003800000 */
[----:B------:R1:W5:Y:S02]  /*3d80*/  LDG.E.U8 R4, desc[UR22][R18.64+0x29] ;  /* 0x0000291612047981 */ /* 0x000364000c1e1100 */
.L_x_81:
[----:B------:R-:W-:Y:S05]  /*3d90*/  BSYNC B1 ;  /* 0x0000000000017941 */ /* 0x000fea0003800000 */
.L_x_80:
[----:B------:R-:W-:Y:S05]  /*3da0*/  @P1 BRA `(.L_x_82) ;  /* 0x0000000400d01947 */ /* 0x000fea0003800000 */
[----:B-----5:R-:W-:-:S04]  /*3db0*/  LOP3.LUT R4, R4, 0xff, RZ, 0xc0, !PT ;  /* 0x000000ff04047812 */ /* 0x020fc800078ec0ff */
[----:B------:R-:W-:-:S05]  /*3dc0*/  F2FP.F16.E4M3.UNPACK_B R4, R4 ;  /* 0x00000004ff04723e */ /* 0x000fca00020006ff */
[----:B0-----:R-:W-:-:S05]  /*3dd0*/  HADD2.F32 R5, -RZ, R4.H0_H0 ;  /* 0x20000004ff057230 */ /* 0x001fca0000004100 */
[----:B------:R-:W-:-:S04]  /*3de0*/  FMUL R5, R5, R14 ;  /* 0x0000000e05057220 */ /* 0x000fc80000400000 */
[----:B------:R-:W-:-:S05]  /*3df0*/  FFMA R5, R20, R7, R5 ;  /* 0x0000000714057223 */ /* 0x000fca0000000005 */
[----:B------:R-:W-:-:S05]  /*3e00*/  F2FP.SATFINITE.E4M3.F32.PACK_AB_MERGE_C R5, RZ, R5, RZ ;  /* 0x00000005ff05723e */ /* 0x000fca00048070ff */
[----:B------:R4:W-:Y:S01]  /*3e10*/  STG.E.U8 desc[UR22][R10.64+0x29], R5 ;  /* 0x000029050a007986 */ /* 0x0009e2000c101116 */
[----:B------:R-:W-:Y:S05]  /*3e20*/  BRA `(.L_x_82) ;  /* 0x0000000400b07947 */ /* 0x000fea0003800000 */
.L_x_33:
[----:B------:R-:W-:Y:S01]  /*3e30*/  ISETP.GE.AND P0, PT, R25, 0x1, PT ;  /* 0x000000011900780c */ /* 0x000fe20003f06270 */
[-C--:B--2---:R-:W-:Y:S01]  /*3e40*/  FMUL R67, R67, R7.reuse ;  /* 0x0000000743437220 */ /* 0x084fe20000400000 */
[----:B------:R-:W-:Y:S01]  /*3e50*/  ISETP.GE.AND P2, PT, R25, 0x2, PT ;  /* 0x000000021900780c */ /* 0x000fe20003f46270 */
[-C--:B------:R-:W-:Y:S01]  /*3e60*/  FMUL R68, R68, R7.reuse ;  /* 0x0000000744447220 */ /* 0x080fe20000400000 */
[C---:B------:R-:W-:Y:S01]  /*3e70*/  ISETP.LT.OR P3, PT, R24.reuse, 0x1, !P0 ;  /* 0x000000011800780c */ /* 0x040fe20004761670 */
[-C--:B------:R-:W-:Y:S01]  /*3e80*/  FMUL R65, R65, R7.reuse ;  /* 0x0000000741417220 */ /* 0x080fe20000400000 */
[----:B------:R-:W-:Y:S01]  /*3e90*/  ISETP.LT.OR P5, PT, R24, 0x1, !P2 ;  /* 0x000000011800780c */ /* 0x000fe200057a1670 */
[----:B------:R-:W-:Y:S01]  /*3ea0*/  FMUL R66, R66, R7 ;  /* 0x0000000742427220 */ /* 0x000fe20000400000 */
[----:B------:R-:W-:Y:S01]  /*3eb0*/  F2FP.SATFINITE.E4M3.F32.PACK_AB_MERGE_C R67, RZ, R67, RZ ;  /* 0x00000043ff43723e */ /* 0x000fe200048070ff */
[-C--:B------:R-:W-:Y:S01]  /*3ec0*/  FMUL R63, R63, R7.reuse ;  /* 0x000000073f3f7220 */ /* 0x080fe20000400000 */
[----:B------:R-:W-:Y:S01]  /*3ed0*/  F2FP.SATFINITE.E4M3.F32.PACK_AB_MERGE_C R13, RZ, R68, RZ ;  /* 0x00000044ff0d723e */ /* 0x000fe200048070ff */
[-C--:B------:R-:W-:Y:S01]  /*3ee0*/  FMUL R64, R64, R7.reuse ;  /* 0x0000000740407220 */ /* 0x080fe20000400000 */
[----:B------:R-:W-:Y:S01]  /*3ef0*/  ISETP.GE.AND P1, PT, R25, 0x9, PT ;  /* 0x000000091900780c */ /* 0x000fe20003f26270 */
[-C--:B------:R-:W-:Y:S01]  /*3f00*/  FMUL R62, R62, R7.reuse ;  /* 0x000000073e3e7220 */ /* 0x080fe20000400000 */
[C---:B------:R-:W-:Y:S01]  /*3f10*/  ISETP.LT.OR P0, PT, R24.reuse, 0x9, !P0 ;  /* 0x000000091800780c */ /* 0x040fe20004701670 */
[-C--:B------:R-:W-:Y:S01]  /*3f20*/  FMUL R61, R61, R7.reuse ;  /* 0x000000073d3d7220 */ /* 0x080fe20000400000 */
[C---:B------:R-:W-:Y:S01]  /*3f30*/  ISETP.LT.OR P2, PT, R24.reuse, 0x9, !P2 ;  /* 0x000000091800780c */ /* 0x040fe20005741670 */
[----:B------:R-:W-:Y:S01]  /*3f40*/  @!P3 STG.E.U8 desc[UR22][R4.64], R67 ;  /* 0x000000430400b986 */ /* 0x000fe2000c101116 */
[----:B------:R-:W-:Y:S01]  /*3f50*/  ISETP.GE.AND P3, PT, R25, 0xa, PT ;  /* 0x0000000a1900780c */ /* 0x000fe20003f66270 */
[-C--:B------:R-:W-:Y:S01]  /*3f60*/  FMUL R59, R59, R7.reuse ;  /* 0x000000073b3b7220 */ /* 0x080fe20000400000 */
[C---:B------:R-:W-:Y:S01]  /*3f70*/  ISETP.LT.OR P6, PT, R24.reuse, 0x1, !P1 ;  /* 0x000000011800780c */ /* 0x040fe20004fc1670 */
[----:B------:R0:W-:Y:S01]  /*3f80*/  @!P5 STG.E.U8 desc[UR22][R4.64+0x1], R13 ;  /* 0x0000010d0400d986 */ /* 0x0001e2000c101116 */
[----:B------:R-:W-:Y:S01]  /*3f90*/  ISETP.LT.OR P5, PT, R24, 0x1, !P3 ;  /* 0x000000011800780c */ /* 0x000fe20005fa1670 */
[----:B------:R-:W-:Y:S01]  /*3fa0*/  FMUL R60, R60, R7 ;  /* 0x000000073c3c7220 */ /* 0x000fe20000400000 */
[----:B------:R-:W-:Y:S01]  /*3fb0*/  F2FP.SATFINITE.E4M3.F32.PACK_AB_MERGE_C R65, RZ, R65, RZ ;  /* 0x00000041ff41723e */ /* 0x000fe200048070ff */
[-C--:B------:R-:W-:Y:S01]  /*3fc0*/  FMUL R57, R57, R7.reuse ;  /* 0x0000000739397220 */ /* 0x080fe20000400000 */
[----:B------:R-:W-:Y:S01]  /*3fd0*/  F2FP.SATFINITE.E4M3.F32.PACK_AB_MERGE_C R19, RZ, R66, RZ ;  /* 0x00000042ff13723e */ /* 0x000fe200048070ff */
[----:B------:R-:W-:Y:S01]  /*3fe0*/  FMUL R58, R58, R7 ;  /* 0x000000073a3a7220 */ /* 0x000fe20000400000 */
[----:B------:R-:W-:Y:S01]  /*3ff0*/  F2FP.SATFINITE.E4M3.F32.PACK_AB_MERGE_C R63, RZ, R63, RZ ;  /* 0x0000003fff3f723e */ /* 0x000fe200048070ff */
[----:B------:R-:W-:Y:S01]  /*4000*/  @!P0 STG.E.U8 desc[UR22][R10.64], R65 ;  /* 0x000000410a008986 */ /* 0x000fe2000c101116 */
[----:B------:R-:W-:Y:S01]  /*4010*/  ISETP.LT.OR P3, PT, R24, 0x9, !P3 ;  /* 0x000000091800780c */ /* 0x000fe20005f61670 */
[-C--:B------:R-:W-:Y:S01]  /*4020*/  FMUL R56, R56, R7.reuse ;  /* 0x0000000738387220 */ /* 0x080fe20000400000 */
[----:B------:R-:W-:Y:S01]  /*4030*/  ISETP.LT.OR P1, PT, R24, 0x9, !P1 ;  /* 0x000000091800780c */ /* 0x000fe20004f21670 */
[----:B------:R1:W-:Y:S01]  /*4040*/  @!P2 STG.E.U8 desc[UR22][R10.64+0x1], R19 ;  /* 0x000001130a00a986 */ /* 0x0003e2000c101116 */
[----:B0-----:R-:W-:Y:S01]  /*4050*/  F2FP.SATFINITE.E4M3.F32.PACK_AB_MERGE_C R13, RZ, R64, RZ ;  /* 0x00000040ff0d723e */ /* 0x001fe200048070ff */
[-C--:B------:R-:W-:Y:S01]  /*4060*/  FMUL R54, R54, R7.reuse ;  /* 0x0000000736367220 */ /* 0x080fe20000400000 */
[C---:B------:R-:W-:Y:S01]  /*4070*/  ISETP.GE.AND P2, PT, R25.reuse, 0x11, PT ;  /* 0x000000111900780c */ /* 0x040fe20003f46270 */
        /* <DEDUP_REMOVED lines=9> */
[----:B-1----:R-:W-:Y:S01]  /*4110*/  F2FP.SATFINITE.E4M3.F32.PACK_AB_MERGE_C R19, RZ, R62, RZ ;  /* 0x0000003eff13723e */ /* 0x002fe200048070ff */
[----:B------:R-:W-:Y:S01]  /*4120*/  FMUL R50, R50, R7 ;  /* 0x0000000732327220 */ /* 0x000fe20000400000 */
[----:B------:R-:W-:Y:S01]  /*4130*/  F2FP.SATFINITE.E4M3.F32.PACK_AB_MERGE_C R59, RZ, R59, RZ ;  /* 0x0000003bff3b723e */ /* 0x000fe200048070ff */
[----:B------:R-:W-:Y:S01]  /*4140*/  @!P1 STG.E.U8 desc[UR22][R10.64+0x8], R61 ;  /* 0x0000083d0a009986 */ /* 0x000fe2000c101116 */
[----:B------:R-:W-:Y:S01]  /*4150*/  F2FP.SATFINITE.E4M3.F32.PACK_AB_MERGE_C R27, RZ, R60, RZ ;  /* 0x0000003cff1b723e */ /* 0x000fe200048070ff */
[-C--:B------:R-:W-:Y:S01]  /*4160*/  FMUL R49, R49, R7.reuse ;  /* 0x0000000731317220 */ /* 0x080fe20000400000 */
[C---:B------:R-:W-:Y:S01]  /*4170*/  ISETP.LT.OR P2, PT, R24.reuse, 0x9, !P2 ;  /* 0x000000091800780c */ /* 0x040fe20005741670 */
[----:B------:R1:W-:Y:S01]  /*4180*/  @!P3 STG.E.U8 desc[UR22][R10.64+0x9], R19 ;  /* 0x000009130a00b986 */ /* 0x0003e2000c101116 */
[----:B------:R-:W-:Y:S01]  /*4190*/  ISETP.LT.OR P3, PT, R24, 0x9, !P0 ;  /* 0x000000091800780c */ /* 0x000fe20004761670 */
[-C--:B------:R-:W-:Y:S01]  /*41a0*/  FMUL R48, R48, R7.reuse ;  /* 0x0000000730307220 */ /* 0x080fe20000400000 */
[C---:B------:R-:W-:Y:S01]  /*41b0*/  ISETP.GE.AND P1, PT, R25.reuse, 0x19, PT ;  /* 0x000000191900780c */ /* 0x040fe20003f26270 */
[----:B------:R-:W-:Y:S01]  /*41c0*/  @!P6 STG.E.U8 desc[UR22][R4.64+0x10], R59 ;  /* 0x0000103b0400e986 */ /* 0x000fe2000c101116 */
[----:B------:R-:W-:Y:S01]  /*41d0*/  ISETP.GE.AND P0, PT, R25, 0x1a, PT ;  /* 0x0000001a1900780c */ /* 0x000fe20003f06270 */
[-C--:B------:R-:W-:Y:S01]  /*41e0*/  FMUL R21, R21, R7.reuse ;  /* 0x0000000715157220 */ /* 0x080fe20000400000 */
[C---:B------:R-:W-:Y:S01]  /*41f0*/  ISETP.LT.OR P6, PT, R24.reuse, 0x1, !P1 ;  /* 0x000000011800780c */ /* 0x040fe20004fc1670 */
[----:B------:R-:W-:Y:S01]  /*4200*/  @!P5 STG.E.U8 desc[UR22][R4.64+0x11], R27 ;  /* 0x0000111b0400d986 */ /* 0x000fe2000c101116 */
[----:B------:R-:W-:Y:S01]  /*4210*/  ISETP.LT.OR P5, PT, R24, 0x1, !P0 ;  /* 0x000000011800780c */ /* 0x000fe200047a1670 */
[----:B------:R-:W-:Y:S01]  /*4220*/  FMUL R22, R22, R7 ;  /* 0x0000000716167220 */ /* 0x000fe20000400000 */
[----:B------:R-:W-:Y:S01]  /*4230*/  F2FP.SATFINITE.E4M3.F32.PACK_AB_MERGE_C R57, RZ, R57, RZ ;  /* 0x00000039ff39723e */ /* 0x000fe200048070ff */
[-C--:B------:R-:W-:Y:S01]  /*4240*/  FMUL R17, R17, R7.reuse ;  /* 0x0000000711117220 */ /* 0x080fe20000400000 */
[----:B0-----:R-:W-:Y:S01]  /*4250*/  F2FP.SATFINITE.E4M3.F32.PACK_AB_MERGE_C R13, RZ, R58, RZ ;  /* 0x0000003aff0d723e */ /* 0x001fe200048070ff */
[----:B------:R-:W-:Y:S01]  /*4260*/  FMUL R20, R20, R7 ;  /* 0x0000000714147220 */ /* 0x000fe20000400000 */
[----:B-1----:R-:W-:Y:S01]  /*4270*/  F2FP.SATFINITE.E4M3.F32.PACK_AB_MERGE_C R19, RZ, R56, RZ ;  /* 0x00000038ff13723e */ /* 0x002fe200048070ff */
[----:B------:R-:W-:Y:S01]  /*4280*/  @!P2 STG.E.U8 desc[UR22][R10.64+0x10], R57 ;  /* 0x000010390a00a986 */ /* 0x000fe2000c101116 */
[----:B------:R-:W-:-:S02]  /*4290*/  F2FP.SATFINITE.E4M3.F32.PACK_AB_MERGE_C R29, RZ, R54, RZ ;  /* 0x00000036ff1d723e */ /* 0x000fc400048070ff */
[C---:B------:R-:W-:Y:S01]  /*42a0*/  ISETP.LT.OR P1, PT, R24.reuse, 0x9, !P1 ;  /* 0x000000091800780c */ /* 0x040fe20004f21670 */
[----:B------:R0:W-:Y:S01]  /*42b0*/  @!P3 STG.E.U8 desc[UR22][R10.64+0x11], R13 ;  /* 0x0000110d0a00b986 */ /* 0x0001e2000c101116 */
[C---:B------:R-:W-:Y:S02]  /*42c0*/  ISETP.LT.OR P2, PT, R24.reuse, 0x9, !P0 ;  /* 0x000000091800780c */ /* 0x040fe40004741670 */
[C---:B------:R-:W-:Y:S01]  /*42d0*/  ISETP.GE.AND P3, PT, R25.reuse, 0x21, PT ;  /* 0x000000211900780c */ /* 0x040fe20003f66270 */
[----:B------:R1:W-:Y:S01]  /*42e0*/  @!P6 STG.E.U8 desc[UR22][R4.64+0x18], R19 ;  /* 0x000018130400e986 */ /* 0x0003e2000c101116 */
[----:B------:R-:W-:Y:S02]  /*42f0*/  ISETP.GE.AND P0, PT, R25, 0x22, PT ;  /* 0x000000221900780c */ /* 0x000fe40003f06270 */
[----:B------:R-:W-:Y:S01]  /*4300*/  F2FP.SATFINITE.E4M3.F32.PACK_AB_MERGE_C R53, RZ, R53, RZ ;  /* 0x00000035ff35723e */ /* 0x000fe200048070ff */
[----:B------:R-:W-:Y:S01]  /*4310*/  @!P5 STG.E.U8 desc[UR22][R4.64+0x19], R29 ;  /* 0x0000191d0400d986 */ /* 0x000fe2000c101116 */
[----:B------:R-:W-:-:S02]  /*4320*/  ISETP.LT.OR P5, PT, R24, 0x1, !P3 ;  /* 0x000000011800780c */ /* 0x000fc40005fa1670 */
[C---:B------:R-:W-:Y:S01]  /*4330*/  ISETP.LT.OR P6, PT, R24.reuse, 0x1, !P0 ;  /* 0x000000011800780c */ /* 0x040fe200047c1670 */
[----:B------:R-:W-:Y:S01]  /*4340*/  @!P1 STG.E.U8 desc[UR22][R10.64+0x18], R53 ;  /* 0x000018350a009986 */ /* 0x000fe2000c101116 */
[----:B0-----:R-:W-:Y:S02]  /*4350*/  F2FP.SATFINITE.E4M3.F32.PACK_AB_MERGE_C R13, RZ, R52, RZ ;  /* 0x00000034ff0d723e */ /* 0x001fe400048070ff */
[----:B------:R-:W-:Y:S02]  /*4360*/  F2FP.SATFINITE.E4M3.F32.PACK_AB_MERGE_C R51, RZ, R51, RZ ;  /* 0x00000033ff33723e */ /* 0x000fe400048070ff */
[----:B-1----:R-:W-:Y:S01]  /*4370*/  F2FP.SATFINITE.E4M3.F32.PACK_AB_MERGE_C R19, RZ, R50, RZ ;  /* 0x00000032ff13723e */ /* 0x002fe200048070ff */
[----:B------:R0:W-:Y:S01]  /*4380*/  @!P2 STG.E.U8 desc[UR22][R10.64+0x19], R13 ;  /* 0x0000190d0a00a986 */ /* 0x0001e2000c101116 */
[----:B------:R-:W-:Y:S02]  /*4390*/  ISETP.LT.OR P1, PT, R24, 0x9, !P3 ;  /* 0x000000091800780c */ /* 0x000fe40005f21670 */
[C---:B------:R-:W-:Y:S01]  /*43a0*/  ISETP.GE.AND P3, PT, R25.reuse, 0x29, PT ;  /* 0x000000291900780c */ /* 0x040fe20003f66270 */
[----:B------:R-:W-:Y:S01]  /*43b0*/  @!P5 STG.E.U8 desc[UR22][R4.64+0x20], R51 ;  /* 0x000020330400d986 */ /* 0x000fe2000c101116 */
[----:B------:R-:W-:-:S02]  /*43c0*/  ISETP.GE.AND P2, PT, R25, 0x2a, PT ;  /* 0x0000002a1900780c */ /* 0x000fc40003f46270 */
[C---:B------:R-:W-:Y:S01]  /*43d0*/  ISETP.LT.OR P0, PT, R24.reuse, 0x9, !P0 ;  /* 0x000000091800780c */ /* 0x040fe20004701670 */
[----:B------:R1:W-:Y:S01]  /*43e0*/  @!P6 STG.E.U8 desc[UR22][R4.64+0x21], R19 ;  /* 0x000021130400e986 */ /* 0x0003e2000c101116 */
[C---:B------:R-:W-:Y:S02]  /*43f0*/  ISETP.LT.OR P5, PT, R24.reuse, 0x1, !P3 ;  /* 0x000000011800780c */ /* 0x040fe40005fa1670 */
[C---:B------:R-:W-:Y:S02]  /*4400*/  ISETP.LT.OR P6, PT, R24.reuse, 0x1, !P2 ;  /* 0x000000011800780c */ /* 0x040fe400057c1670 */
[C---:B------:R-:W-:Y:S02]  /*4410*/  ISETP.LT.OR P3, PT, R24.reuse, 0x9, !P3 ;  /* 0x000000091800780c */ /* 0x040fe40005f61670 */
[----:B------:R-:W-:Y:S02]  /*4420*/  ISETP.LT.OR P2, PT, R24, 0x9, !P2 ;  /* 0x000000091800780c */ /* 0x000fe40005741670 */
[----:B------:R-:W-:-:S02]  /*4430*/  F2FP.SATFINITE.E4M3.F32.PACK_AB_MERGE_C R49, RZ, R49, RZ ;  /* 0x00000031ff31723e */ /* 0x000fc400048070ff */
[----:B0-----:R-:W-:Y:S02]  /*4440*/  F2FP.SATFINITE.E4M3.F32.PACK_AB_MERGE_C R13, RZ, R48, RZ ;  /* 0x00000030ff0d723e */ /* 0x001fe400048070ff */
[----:B------:R-:W-:Y:S01]  /*4450*/  F2FP.SATFINITE.E4M3.F32.PACK_AB_MERGE_C R21, RZ, R21, RZ ;  /* 0x00000015ff15723e */ /* 0x000fe200048070ff */
[----:B------:R0:W-:Y:S01]  /*4460*/  @!P1 STG.E.U8 desc[UR22][R10.64+0x20], R49 ;  /* 0x000020310a009986 */ /* 0x0001e2000c101116 */
[----:B-1----:R-:W-:Y:S02]  /*4470*/  F2FP.SATFINITE.E4M3.F32.PACK_AB_MERGE_C R19, RZ, R22, RZ ;  /* 0x00000016ff13723e */ /* 0x002fe400048070ff */
[----:B------:R-:W-:Y:S01]  /*4480*/  F2FP.SATFINITE.E4M3.F32.PACK_AB_MERGE_C R17, RZ, R17, RZ ;  /* 0x00000011ff11723e */ /* 0x000fe200048070ff */
[----:B------:R0:W-:Y:S01]  /*4490*/  @!P0 STG.E.U8 desc[UR22][R10.64+0x21], R13 ;  /* 0x0000210d0a008986 */ /* 0x0001e2000c101116 */
[----:B------:R-:W-:-:S03]  /*44a0*/  F2FP.SATFINITE.E4M3.F32.PACK_AB_MERGE_C R25, RZ, R20, RZ ;  /* 0x00000014ff19723e */ /* 0x000fc600048070ff */
[----:B------:R0:W-:Y:S04]  /*44b0*/  @!P5 STG.E.U8 desc[UR22][R4.64+0x28], R21 ;  /* 0x000028150400d986 */ /* 0x0001e8000c101116 */
[----:B------:R0:W-:Y:S04]  /*44c0*/  @!P6 STG.E.U8 desc[UR22][R4.64+0x29], R19 ;  /* 0x000029130400e986 */ /* 0x0001e8000c101116 */
[----:B------:R0:W-:Y:S04]  /*44d0*/  @!P3 STG.E.U8 desc[UR22][R10.64+0x28], R17 ;  /* 0x000028110a00b986 */ /* 0x0001e8000c101116 */
[----:B------:R0:W-:Y:S02]  /*44e0*/  @!P2 STG.E.U8 desc[UR22][R10.64+0x29], R25 ;  /* 0x000029190a00a986 */ /* 0x0001e4000c101116 */
.L_x_82:
[----:B------:R-:W-:Y:S05]  /*44f0*/  BSYNC B0 ;  /* 0x0000000000007941 */ /* 0x000fea0003800000 */
.L_x_32:
[----:B------:R-:W-:Y:S01]  /*4500*/  IADD3 R8, P0, R8, UR20, RZ ;  /* 0x0000001408087c10 */ /* 0x000fe2000ff1e0ff */
[----:B------:R-:W-:Y:S01]  /*4510*/  ULDC.64 UR6, c[0x0][0x650] ;  /* 0x0001940000067ab9 */ /* 0x000fe20000000a00 */
[----:B0----5:R-:W-:Y:S01]  /*4520*/  PRMT R4, RZ, 0x7610, R4 ;  /* 0x00007610ff047816 */ /* 0x021fe20000000004 */
[----:B----4-:R-:W-:Y:S01]  /*4530*/  IMAD.MOV.U32 R10, RZ, RZ, -0x1 ;  /* 0xffffffffff0a7424 */ /* 0x010fe200078e00ff */
[----:B------:R-:W-:Y:S01]  /*4540*/  IADD3.X R9, R9, UR13, RZ, P0, !PT ;  /* 0x0000000d09097c10 */ /* 0x000fe200087fe4ff */
[----:B------:R-:W-:Y:S01]  /*4550*/  IMAD.MOV.U32 R55, RZ, RZ, -0x1 ;  /* 0xffffffffff377424 */ /* 0x000fe200078e00ff */
[----:B------:R-:W-:-:S04]  /*4560*/  ISETP.GE.U32.AND P0, PT, R8, UR6, PT ;  /* 0x0000000608007c0c */ /* 0x000fc8000bf06070 */
[----:B------:R-:W-:-:S13]  /*4570*/  ISETP.GE.U32.AND.EX P0, PT, R9, UR7, PT, P0 ;  /* 0x0000000709007c0c */ /* 0x000fda000bf06100 */
[----:B------:R-:W-:Y:S05]  /*4580*/  @P0 BRA `(.L_x_83) ;  /* 0x0000000400600947 */ /* 0x000fea0003800000 */
[----:B------:R-:W0:Y:S01]  /*4590*/  S2R R21, SR_CTAID.X ;  /* 0x0000000000157919 */ /* 0x000e220000002500 */
[----:B-123--:R-:W1:Y:S01]  /*45a0*/  LDC.64 R18, c[0x0][0x628] ;  /* 0x00018a00ff127b82 */ /* 0x00ee620000000a00 */
[----:B------:R-:W-:Y:S01]  /*45b0*/  ULDC UR6, c[0x0][0x150] ;  /* 0x0000540000067ab9 */ /* 0x000fe20000000800 */
[----:B------:R-:W-:Y:S01]  /*45c0*/  IMAD.MOV.U32 R12, RZ, RZ, R8 ;  /* 0x000000ffff0c7224 */ /* 0x000fe200078e0008 */
[----:B------:R-:W2:Y:S01]  /*45d0*/  S2R R25, SR_CTAID.Y ;  /* 0x0000000000197919 */ /* 0x000ea20000002600 */
[----:B------:R-:W-:-:S04]  /*45e0*/  IMAD.MOV.U32 R13, RZ, RZ, R9 ;  /* 0x000000ffff0d7224 */ /* 0x000fc800078e0009 */
[----:B------:R-:W3:Y:S08]  /*45f0*/  LDC R26, c[0x0][0x144] ;  /* 0x00005100ff1a7b82 */ /* 0x000ef00000000800 */
[----:B------:R-:W4:Y:S08]  /*4600*/  LDC R20, c[0x0][0x630] ;  /* 0x00018c00ff147b82 */ /* 0x000f300000000800 */
[----:B------:R-:W2:Y:S01]  /*4610*/  LDC.64 R22, c[0x0][0x620] ;  /* 0x00018800ff167b82 */ /* 0x000ea20000000a00 */
[----:B-1----:R-:W-:-:S04]  /*4620*/  ISETP.NE.U32.AND P0, PT, R18, RZ, PT ;  /* 0x000000ff1200720c */ /* 0x002fc80003f05070 */
[----:B------:R-:W-:Y:S02]  /*4630*/  ISETP.NE.AND.EX P0, PT, R19, RZ, PT, P0 ;  /* 0x000000ff1300720c */ /* 0x000fe40003f05300 */
[----:B0-----:R-:W-:-:S05]  /*4640*/  I2FP.F32.U32 R4, R21 ;  /* 0x0000001500047245 */ /* 0x001fca0000201000 */
[----:B------:R-:W-:-:S04]  /*4650*/  FMUL R4, R4, UR6 ;  /* 0x0000000604047c20 */ /* 0x000fc80008400000 */
[----:B------:R0:W1:Y:S02]  /*4660*/  F2I.U32.TRUNC.NTZ R24, R4 ;  /* 0x0000000400187305 */ /* 0x000064000020f000 */
[----:B---34-:R-:W-:Y:S05]  /*4670*/  @!P0 BRA `(.L_x_84) ;  /* 0x0000000000288947 */ /* 0x018fea0003800000 */
[----:B------:R-:W3:Y:S02]  /*4680*/  LDC R5, c[0x0][0x634] ;  /* 0x00018d00ff057b82 */ /* 0x000ee40000000800 */
[----:B---3--:R-:W-:-:S05]  /*4690*/  IADD3 R13, P0, R8, R5, RZ ;  /* 0x00000005080d7210 */ /* 0x008fca0007f1e0ff */
[----:B------:R-:W-:-:S04]  /*46a0*/  IMAD.X R17, RZ, RZ, R9, P0 ;  /* 0x000000ffff117224 */ /* 0x000fc800000e0609 */
[----:B0-----:R-:W-:-:S04]  /*46b0*/  IMAD.WIDE.U32 R4, R17, R18, RZ ;  /* 0x0000001211047225 */ /* 0x001fc800078e00ff */
[----:B------:R-:W-:-:S04]  /*46c0*/  IMAD.WIDE.U32 R10, P0, R13, R19, R4 ;  /* 0x000000130d0a7225 */ /* 0x000fc80007800004 */
[----:B------:R-:W-:-:S04]  /*46d0*/  IMAD.WIDE.U32 R4, R13, R18, RZ ;  /* 0x000000120d047225 */ /* 0x000fc800078e00ff */
[----:B------:R-:W-:Y:S01]  /*46e0*/  IMAD.X R13, RZ, RZ, RZ, P0 ;  /* 0x000000ffff0d7224 */ /* 0x000fe200000e06ff */
[----:B------:R-:W-:Y:S01]  /*46f0*/  IADD3 RZ, P0, R5, R10, RZ ;  /* 0x0000000a05ff7210 */ /* 0x000fe20007f1e0ff */
[----:B------:R-:W-:-:S04]  /*4700*/  IMAD.MOV.U32 R12, RZ, RZ, R11 ;  /* 0x000000ffff0c7224 */ /* 0x000fc800078e000b */
[----:B------:R-:W-:-:S08]  /*4710*/  IMAD.WIDE.U32.X R12, R17, R19, R12, P0 ;  /* 0x00000013110c7225 */ /* 0x000fd000000e040c */
.L_x_84:
[----:B------:R-:W3:Y:S01]  /*4720*/  LDC.64 R30, c[0x0][0x640] ;  /* 0x00019000ff1e7b82 */ /* 0x000ee20000000a00 */
[-CC-:B------:R-:W-:Y:S01]  /*4730*/  SHF.R.U64 R55, R12, R20.reuse, R13.reuse ;  /* 0x000000140c377219 */ /* 0x180fe2000000120d */
[----:B-1----:R-:W-:Y:S01]  /*4740*/  IMAD.MOV R24, RZ, RZ, -R24 ;  /* 0x000000ffff187224 */ /* 0x002fe200078e0a18 */
[----:B0-----:R-:W-:Y:S01]  /*4750*/  SHF.R.U32.HI R4, RZ, R20, R13 ;  /* 0x00000014ff047219 */ /* 0x001fe2000001160d */
[----:B------:R-:W-:Y:S01]  /*4760*/  ULDC UR6, c[0x0][0x154] ;  /* 0x0000550000067ab9 */ /* 0x000fe20000000800 */
[----:B------:R-:W-:Y:S01]  /*4770*/  IADD3 R11, P0, RZ, -R55, RZ ;  /* 0x80000037ff0b7210 */ /* 0x000fe20007f1e0ff */
[----:B------:R-:W-:Y:S02]  /*4780*/  IMAD R26, R26, R24, R21 ;  /* 0x000000181a1a7224 */ /* 0x000fe400078e0215 */
[----:B------:R-:W0:Y:S02]  /*4790*/  LDC R12, c[0x0][0x618] ;  /* 0x00018600ff0c7b82 */ /* 0x000e240000000800 */
[----:B------:R-:W-:-:S04]  /*47a0*/  IMAD.X R5, RZ, RZ, ~R4, P0 ;  /* 0x000000ffff057224 */ /* 0x000fc800000e0e04 */
[-C--:B--2---:R-:W-:Y:S02]  /*47b0*/  IMAD R10, R5, R22.reuse, RZ ;  /* 0x00000016050a7224 */ /* 0x084fe400078e02ff */
[----:B------:R-:W1:Y:S01]  /*47c0*/  LDC R13, c[0x0][0x608] ;  /* 0x00018200ff0d7b82 */ /* 0x000e620000000800 */
[----:B------:R-:W-:-:S04]  /*47d0*/  IMAD.WIDE.U32 R4, R11, R22, R8 ;  /* 0x000000160b047225 */ /* 0x000fc800078e0008 */
[----:B------:R-:W-:Y:S01]  /*47e0*/  IMAD R11, R11, R23, R10 ;  /* 0x000000170b0b7224 */ /* 0x000fe200078e020a */
[----:B------:R-:W-:Y:S02]  /*47f0*/  I2FP.F32.U32 R10, R25 ;  /* 0x00000019000a7245 */ /* 0x000fe40000201000 */
[----:B------:R-:W2:Y:S01]  /*4800*/  LDC R28, c[0x0][0x658] ;  /* 0x00019600ff1c7b82 */ /* 0x000ea20000000800 */
[----:B------:R-:W-:Y:S01]  /*4810*/  IMAD.IADD R5, R5, 0x1, R11 ;  /* 0x0000000105057824 */ /* 0x000fe200078e020b */
[----:B---3--:R-:W-:Y:S01]  /*4820*/  ISETP.NE.U32.AND P0, PT, R30, RZ, PT ;  /* 0x000000ff1e00720c */ /* 0x008fe20003f05070 */
[----:B------:R-:W-:Y:S01]  /*4830*/  FMUL R10, R10, UR6 ;  /* 0x000000060a0a7c20 */ /* 0x000fe20008400000 */
[----:B------:R-:W-:Y:S02]  /*4840*/  IMAD.MOV.U32 R11, RZ, RZ, -0x1 ;  /* 0xffffffffff0b7424 */ /* 0x000fe400078e00ff */
[----:B------:R-:W-:Y:S01]  /*4850*/  ISETP.NE.AND.EX P0, PT, R31, RZ, PT, P0 ;  /* 0x000000ff1f00720c */ /* 0x000fe20003f05300 */
[----:B------:R3:W4:Y:S01]  /*4860*/  F2I.U32.TRUNC.NTZ R21, R10 ;  /* 0x0000000a00157305 */ /* 0x000722000020f000 */
[----:B------:R-:W3:Y:S01]  /*4870*/  LDC R22, c[0x0][0x148] ;  /* 0x00005200ff167b82 */ /* 0x000ee20000000800 */
[----:B0-----:R-:W-:-:S02]  /*4880*/  SHF.R.U64 R19, R4, R12, R5 ;  /* 0x0000000c04137219 */ /* 0x001fc40000001205 */
[----:B------:R-:W-:-:S05]  /*4890*/  SHF.R.U32.HI R4, RZ, R12, R5 ;  /* 0x0000000cff047219 */ /* 0x000fca0000011605 */
[----:B------:R-:W0:Y:S01]  /*48a0*/  LDC R24, c[0x0][0x600] ;  /* 0x00018000ff187b82 */ /* 0x000e220000000800 */
[-CC-:B-1----:R-:W-:Y:S02]  /*48b0*/  SHF.R.U64 R18, R19, R13.reuse, R4.reuse ;  /* 0x0000000d13127219 */ /* 0x182fe40000001204 */
[----:B------:R-:W-:Y:S01]  /*48c0*/  SHF.R.U32.HI R5, RZ, R13, R4 ;  /* 0x0000000dff057219 */ /* 0x000fe20000011604 */
[----:B------:R-:W-:-:S04]  /*48d0*/  IMAD.MOV.U32 R13, RZ, RZ, 0x1 ;  /* 0x00000001ff0d7424 */ /* 0x000fc800078e00ff */
[----:B------:R-:W1:Y:S01]  /*48e0*/  LDC R27, c[0x0][0x648] ;  /* 0x00019200ff1b7b82 */ /* 0x000e620000000800 */
[-CC-:B--2---:R-:W-:Y:S02]  /*48f0*/  SHF.R.U64 R20, R18, R28.reuse, R5.reuse ;  /* 0x0000001c12147219 */ /* 0x184fe40000001205 */
[-C--:B------:R-:W-:Y:S02]  /*4900*/  SHF.L.U32 R11, R11, R28.reuse, RZ ;  /* 0x0000001c0b0b7219 */ /* 0x080fe400000006ff */
[-C--:B------:R-:W-:Y:S01]  /*4910*/  SHF.R.U32.HI R5, RZ, R28.reuse, R5 ;  /* 0x0000001cff057219 */ /* 0x080fe20000011605 */
[----:B------:R-:W-:Y:S01]  /*4920*/  IMAD.MOV.U32 R4, RZ, RZ, R20 ;  /* 0x000000ffff047224 */ /* 0x000fe200078e0014 */
[----:B------:R-:W-:Y:S01]  /*4930*/  SHF.L.U32 R28, R13, R28, RZ ;  /* 0x0000001c0d1c7219 */ /* 0x000fe200000006ff */
[----:B------:R-:W2:Y:S01]  /*4940*/  LDC R29, c[0x0][0x638] ;  /* 0x00018e00ff1d7b82 */ /* 0x000ea20000000800 */
[----:B------:R-:W-:-:S07]  /*4950*/  LOP3.LUT R23, RZ, R11, RZ, 0x33, !PT ;  /* 0x0000000bff177212 */ /* 0x000fce00078e33ff */
[----:B------:R-:W0:Y:S01]  /*4960*/  LDC R32, c[0x0][0x610] ;  /* 0x00018400ff207b82 */ /* 0x000e220000000800 */
[----:B----4-:R-:W-:Y:S05]  /*4970*/  @!P0 BRA `(.L_x_85) ;  /* 0x0000000000288947 */ /* 0x010fea0003800000 */
[----:B------:R-:W4:Y:S02]  /*4980*/  LDC R13, c[0x0][0x64c] ;  /* 0x00019300ff0d7b82 */ /* 0x000f240000000800 */
[----:B----4-:R-:W-:-:S05]  /*4990*/  IADD3 R13, P0, R20, R13, RZ ;  /* 0x0000000d140d7210 */ /* 0x010fca0007f1e0ff */
[----:B------:R-:W-:-:S04]  /*49a0*/  IMAD.X R17, RZ, RZ, R5, P0 ;  /* 0x000000ffff117224 */ /* 0x000fc800000e0605 */
[----:B------:R-:W-:-:S04]  /*49b0*/  IMAD.WIDE.U32 R4, R17, R30, RZ ;  /* 0x0000001e11047225 */ /* 0x000fc800078e00ff */
[----:B---3--:R-:W-:-:S04]  /*49c0*/  IMAD.WIDE.U32 R10, P0, R13, R31, R4 ;  /* 0x0000001f0d0a7225 */ /* 0x008fc80007800004 */
[----:B------:R-:W-:-:S04]  /*49d0*/  IMAD.WIDE.U32 R4, R13, R30, RZ ;  /* 0x0000001e0d047225 */ /* 0x000fc800078e00ff */
[----:B------:R-:W-:Y:S01]  /*49e0*/  IMAD.X R13, RZ, RZ, RZ, P0 ;  /* 0x000000ffff0d7224 */ /* 0x000fe200000e06ff */
[----:B------:R-:W-:Y:S01]  /*49f0*/  IADD3 RZ, P0, R5, R10, RZ ;  /* 0x0000000a05ff7210 */ /* 0x000fe20007f1e0ff */
[----:B------:R-:W-:-:S04]  /*4a00*/  IMAD.MOV.U32 R12, RZ, RZ, R11 ;  /* 0x000000ffff0c7224 */ /* 0x000fc800078e000b */
[----:B------:R-:W-:-:S08]  /*4a10*/  IMAD.WIDE.U32.X R4, R17, R31, R12, P0 ;  /* 0x0000001f11047225 */ /* 0x000fd000000e040c */
.L_x_85:
[----:B-1----:R-:W-:Y:S01]  /*4a20*/  SHF.R.U64 R4, R4, R27, R5 ;  /* 0x0000001b04047219 */ /* 0x002fe20000001205 */
[----:B0--3--:R-:W-:Y:S01]  /*4a30*/  VIADD R10, R24, 0xffffffff ;  /* 0xffffffff180a7836 */ /* 0x009fe20000000000 */
[----:B------:R-:W-:Y:S01]  /*4a40*/  LOP3.LUT R23, R18, R23, RZ, 0xc0, !PT ;  /* 0x0000001712177212 */ /* 0x000fe200078ec0ff */
[----:B------:R-:W-:Y:S02]  /*4a50*/  IMAD.MOV R21, RZ, RZ, -R21 ;  /* 0x000000ffff157224 */ /* 0x000fe400078e0a15 */
[----:B------:R-:W-:Y:S01]  /*4a60*/  IMAD.MOV R5, RZ, RZ, -R4 ;  /* 0x000000ffff057224 */ /* 0x000fe200078e0a04 */
[----:B------:R-:W-:Y:S01]  /*4a70*/  LOP3.LUT R19, R19, R10, RZ, 0xc0, !PT ;  /* 0x0000000a13137212 */ /* 0x000fe200078ec0ff */
[----:B------:R-:W-:Y:S02]  /*4a80*/  IMAD R23, R28, R4, R23 ;  /* 0x000000041c177224 */ /* 0x000fe400078e0217 */
[----:B------:R-:W-:Y:S02]  /*4a90*/  @P4 IMAD R26, R22, R21, R25 ;  /* 0x00000015161a4224 */ /* 0x000fe400078e0219 */
[----:B--2---:R-:W-:-:S02]  /*4aa0*/  IMAD R4, R5, R29, R20 ;  /* 0x0000001d05047224 */ /* 0x004fc400078e0214 */
[----:B------:R-:W-:Y:S02]  /*4ab0*/  IMAD R23, R23, R32, R26 ;  /* 0x0000002017177224 */ /* 0x000fe400078e021a */
[----:B------:R-:W-:Y:S02]  /*4ac0*/  IMAD R12, R4, R24, R19 ;  /* 0x00000018040c7224 */ /* 0x000fe400078e0213 */
[----:B------:R-:W-:-:S03]  /*4ad0*/  IMAD.MOV.U32 R5, RZ, RZ, 0x1 ;  /* 0x00000001ff057424 */ /* 0x000fc600078e00ff */
[----:B------:R-:W-:Y:S02]  /*4ae0*/  SEL R10, R12, R23, !P4 ;  /* 0x000000170c0a7207 */ /* 0x000fe40006000000 */
[----:B------:R-:W-:Y:S02]  /*4af0*/  PRMT R4, R5, 0x7610, R4 ;  /* 0x0000761005047816 */ /* 0x000fe40000000004 */
[----:B------:R-:W-:-:S07]  /*4b00*/  SEL R23, R23, R12, !P4 ;  /* 0x0000000c17177207 */ /* 0x000fce0006000000 */
.L_x_83:
[----:B------:R-:W-:Y:S01]  /*4b10*/  LOP3.LUT P0, RZ, R4, 0xff, RZ, 0xc0, !PT ;  /* 0x000000ff04ff7812 */ /* 0x000fe2000780c0ff */
[----:B------:R-:W-:-:S12]  /*4b20*/  IMAD.MOV.U32 R11, RZ, RZ, R23 ;  /* 0x000000ffff0b7224 */ /* 0x000fd800078e0017 */
[----:B------:R-:W-:Y:S05]  /*4b30*/  @P0 BRA `(.L_x_86) ;  /* 0xffffffc400e80947 */ /* 0x000fea000383ffff */
[----:B------:R-:W-:Y:S05]  /*4b40*/  EXIT ;  /* 0x000000000000794d */ /* 0x000fea0003800000 */
.L_x_4:
        /* <DEDUP_REMOVED lines=26> */
.L_x_88:
[--C-:B------:R-:W-:Y:S01]  /*4cf0*/  SHF.R.U64 R16, R14, R18, R15.reuse ;  /* 0x000000120e107219 */ /* 0x100fe2000000120f */
[----:B------:R-:W0:Y:S01]  /*4d00*/  LDC R22, c[0x0][0x618] ;  /* 0x00018600ff167b82 */ /* 0x000e220000000800 */
[----:B------:R-:W-:Y:S01]  /*4d10*/  I2FP.F32.U32 R10, R4 ;  /* 0x00000004000a7245 */ /* 0x000fe20000201000 */
[----:B------:R-:W-:Y:S01]  /*4d20*/  ULDC UR4, c[0x0][0x150] ;  /* 0x0000540000047ab9 */ /* 0x000fe20000000800 */
[----:B------:R-:W-:Y:S02]  /*4d30*/  SHF.R.U32.HI R5, RZ, R18, R15 ;  /* 0x00000012ff057219 */ /* 0x000fe4000001160f */
[----:B------:R-:W-:Y:S01]  /*4d40*/  IADD3 R13, P0, RZ, -R16, RZ ;  /* 0x80000010ff0d7210 */ /* 0x000fe20007f1e0ff */
[----:B------:R-:W-:Y:S01]  /*4d50*/  FMUL R15, R10, UR4 ;  /* 0x000000040a0f7c20 */ /* 0x000fe20008400000 */
[----:B------:R-:W-:Y:S01]  /*4d60*/  ULDC UR4, c[0x0][0x154] ;  /* 0x0000550000047ab9 */ /* 0x000fe20000000800 */
[----:B------:R-:W1:Y:S02]  /*4d70*/  LDC.64 R24, c[0x0][0x640] ;  /* 0x00019000ff187b82 */ /* 0x000e640000000a00 */
[----:B------:R-:W-:-:S02]  /*4d80*/  IMAD.X R5, RZ, RZ, ~R5, P0 ;  /* 0x000000ffff057224 */ /* 0x000fc400000e0e05 */
[----:B------:R-:W2:Y:S01]  /*4d90*/  F2I.U32.TRUNC.NTZ R15, R15 ;  /* 0x0000000f000f7305 */ /* 0x000ea2000020f000 */
[----:B------:R-:W-:-:S03]  /*4da0*/  IMAD.WIDE.U32 R10, R13, R20, R8 ;  /* 0x000000140d0a7225 */ /* 0x000fc600078e0008 */
[----:B------:R-:W3:Y:S01]  /*4db0*/  LDC R17, c[0x0][0x144] ;  /* 0x00005100ff117b82 */ /* 0x000ee20000000800 */
[----:B------:R-:W-:-:S04]  /*4dc0*/  IMAD R12, R5, R20, RZ ;  /* 0x00000014050c7224 */ /* 0x000fc800078e02ff */
[----:B------:R-:W-:Y:S02]  /*4dd0*/  IMAD R5, R13, R21, R12 ;  /* 0x000000150d057224 */ /* 0x000fe400078e020c */
[----:B------:R-:W-:Y:S01]  /*4de0*/  IMAD.MOV.U32 R12, RZ, RZ, -0x1 ;  /* 0xffffffffff0c7424 */ /* 0x000fe200078e00ff */
[----:B------:R-:W4:Y:S01]  /*4df0*/  LDC R18, c[0x0][0x608] ;  /* 0x00018200ff127b82 */ /* 0x000f220000000800 */
[----:B------:R-:W-:Y:S01]  /*4e00*/  IMAD.IADD R5, R11, 0x1, R5 ;  /* 0x000000010b057824 */ /* 0x000fe200078e0205 */
[----:B------:R-:W-:-:S04]  /*4e10*/  I2FP.F32.U32 R11, R7 ;  /* 0x00000007000b7245 */ /* 0x000fc80000201000 */
[-C--:B0-----:R-:W-:Y:S01]  /*4e20*/  SHF.R.U64 R14, R10, R22.reuse, R5 ;  /* 0x000000160a0e7219 */ /* 0x081fe20000001205 */
[----:B--2---:R-:W-:Y:S01]  /*4e30*/  IMAD.MOV R10, RZ, RZ, -R15 ;  /* 0x000000ffff0a7224 */ /* 0x004fe200078e0a0f */
[----:B------:R-:W0:Y:S01]  /*4e40*/  LDC R13, c[0x0][0x658] ;  /* 0x00019600ff0d7b82 */ /* 0x000e220000000800 */
[----:B-1----:R-:W-:Y:S01]  /*4e50*/  ISETP.NE.U32.AND P0, PT, R24, RZ, PT ;  /* 0x000000ff1800720c */ /* 0x002fe20003f05070 */
[----:B------:R-:W-:Y:S01]  /*4e60*/  FMUL R11, R11, UR4 ;  /* 0x000000040b0b7c20 */ /* 0x000fe20008400000 */
[----:B------:R-:W-:Y:S02]  /*4e70*/  SHF.R.U32.HI R5, RZ, R22, R5 ;  /* 0x00000016ff057219 */ /* 0x000fe40000011605 */
[----:B------:R-:W-:-:S03]  /*4e80*/  ISETP.NE.AND.EX P0, PT, R25, RZ, PT, P0 ;  /* 0x000000ff1900720c */ /* 0x000fc60003f05300 */
[----:B------:R-:W1:Y:S01]  /*4e90*/  LDC R20, c[0x0][0x148] ;  /* 0x00005200ff147b82 */ /* 0x000e620000000800 */
[----:B---3--:R-:W-:Y:S02]  /*4ea0*/  IMAD R22, R17, R10, R4 ;  /* 0x0000000a11167224 */ /* 0x008fe400078e0204 */
[----:B------:R-:W-:-:S05]  /*4eb0*/  IMAD.MOV.U32 R10, RZ, RZ, 0x1 ;  /* 0x00000001ff0a7424 */ /* 0x000fca00078e00ff */
[----:B------:R-:W2:Y:S01]  /*4ec0*/  LDC R21, c[0x0][0x600] ;  /* 0x00018000ff157b82 */ /* 0x000ea20000000800 */
[-CC-:B----4-:R-:W-:Y:S02]  /*4ed0*/  SHF.R.U64 R17, R14, R18.reuse, R5.reuse ;  /* 0x000000120e117219 */ /* 0x190fe40000001205 */
[----:B------:R-:W-:Y:S02]  /*4ee0*/  SHF.R.U32.HI R4, RZ, R18, R5 ;  /* 0x00000012ff047219 */ /* 0x000fe40000011605 */
[----:B------:R3:W4:Y:S03]  /*4ef0*/  F2I.U32.TRUNC.NTZ R18, R11 ;  /* 0x0000000b00127305 */ /* 0x000726000020f000 */
[----:B------:R-:W1:Y:S01]  /*4f00*/  LDC R23, c[0x0][0x648] ;  /* 0x00019200ff177b82 */ /* 0x000e620000000800 */
[-C--:B0-----:R-:W-:Y:S02]  /*4f10*/  SHF.R.U64 R19, R17, R13.reuse, R4 ;  /* 0x0000000d11137219 */ /* 0x081fe40000001204 */
[----:B------:R-:W-:-:S02]  /*4f20*/  SHF.L.U32 R12, R12, R13, RZ ;  /* 0x0000000d0c0c7219 */ /* 0x000fc400000006ff */
[-C--:B------:R-:W-:Y:S01]  /*4f30*/  SHF.R.U32.HI R5, RZ, R13.reuse, R4 ;  /* 0x0000000dff057219 */ /* 0x080fe20000011604 */
[----:B------:R-:W-:Y:S01]  /*4f40*/  IMAD.MOV.U32 R4, RZ, RZ, R19 ;  /* 0x000000ffff047224 */ /* 0x000fe200078e0013 */
[----:B------:R-:W-:Y:S01]  /*4f50*/  SHF.L.U32 R27, R10, R13, RZ ;  /* 0x0000000d0a1b7219 */ /* 0x000fe200000006ff */
[----:B------:R-:W0:Y:S01]  /*4f60*/  LDC R26, c[0x0][0x638] ;  /* 0x00018e00ff1a7b82 */ /* 0x000e220000000800 */
[----:B------:R-:W-:-:S07]  /*4f70*/  LOP3.LUT R28, RZ, R12, RZ, 0x33, !PT ;  /* 0x0000000cff1c7212 */ /* 0x000fce00078e33ff */
[----:B------:R-:W0:Y:S01]  /*4f80*/  LDC R29, c[0x0][0x610] ;  /* 0x00018400ff1d7b82 */ /* 0x000e220000000800 */
[----:B---34-:R-:W-:Y:S05]  /*4f90*/  @!P0 BRA `(.L_x_89) ;  /* 0x0000000000288947 */ /* 0x018fea0003800000 */
[----:B------:R-:W3:Y:S02]  /*4fa0*/  LDC R4, c[0x0][0x64c] ;  /* 0x00019300ff047b82 */ /* 0x000ee40000000800 */
[----:B---3--:R-:W-:-:S05]  /*4fb0*/  IADD3 R13, P0, R19, R4, RZ ;  /* 0x00000004130d7210 */ /* 0x008fca0007f1e0ff */
        /* <DEDUP_REMOVED lines=8> */
.L_x_89:
[----:B-1----:R-:W-:Y:S01]  /*5040*/  SHF.R.U64 R5, R4, R23, R5 ;  /* 0x0000001704057219 */ /* 0x002fe20000001205 */
[----:B--2---:R-:W-:Y:S01]  /*5050*/  VIADD R11, R21, 0xffffffff ;  /* 0xffffffff150b7836 */ /* 0x004fe20000000000 */
[----:B------:R-:W-:Y:S01]  /*5060*/  LOP3.LUT R4, R17, R28, RZ, 0xc0, !PT ;  /* 0x0000001c11047212 */ /* 0x000fe200078ec0ff */
[----:B------:R-:W-:Y:S02]  /*5070*/  IMAD.MOV R18, RZ, RZ, -R18 ;  /* 0x000000ffff127224 */ /* 0x000fe400078e0a12 */
[----:B------:R-:W-:Y:S02]  /*5080*/  IMAD.MOV R10, RZ, RZ, -R5 ;  /* 0x000000ffff0a7224 */ /* 0x000fe400078e0a05 */
[----:B------:R-:W-:Y:S01]  /*5090*/  IMAD R17, R27, R5, R4 ;  /* 0x000000051b117224 */ /* 0x000fe200078e0204 */
[----:B------:R-:W-:Y:S01]  /*50a0*/  LOP3.LUT R5, R14, R11, RZ, 0xc0, !PT ;  /* 0x0000000b0e057212 */ /* 0x000fe200078ec0ff */
[----:B------:R-:W-:Y:S02]  /*50b0*/  @P4 IMAD R22, R20, R18, R7 ;  /* 0x0000001214164224 */ /* 0x000fe400078e0207 */
[----:B0-----:R-:W-:-:S02]  /*50c0*/  IMAD R4, R10, R26, R19 ;  /* 0x0000001a0a047224 */ /* 0x001fc400078e0213 */
[----:B------:R-:W-:Y:S02]  /*50d0*/  IMAD R17, R17, R29, R22 ;  /* 0x0000001d11117224 */ /* 0x000fe400078e0216 */
[----:B------:R-:W-:Y:S02]  /*50e0*/  IMAD R4, R4, R21, R5 ;  /* 0x0000001504047224 */ /* 0x000fe400078e0205 */
[----:B------:R-:W-:Y:S02]  /*50f0*/  IMAD.MOV.U32 R10, RZ, RZ, 0x1 ;  /* 0x00000001ff0a7424 */ /* 0x000fe400078e00ff */
[----:B------:R-:W-:Y:S01]  /*5100*/  IMAD.MOV.U32 R13, RZ, RZ, R16 ;  /* 0x000000ffff0d7224 */ /* 0x000fe200078e0010 */
[----:B------:R-:W-:Y:S02]  /*5110*/  SEL R18, R4, R17, !P4 ;  /* 0x0000001104127207 */ /* 0x000fe40006000000 */
[----:B------:R-:W-:-:S07]  /*5120*/  SEL R17, R17, R4, !P4 ;  /* 0x0000000411117207 */ /* 0x000fce0006000000 */
.L_x_87:
[----:B------:R-:W-:-:S08]  /*5130*/  NOP ;  /* 0x0000000000007918 */ /* 0x000fd00000000000 */
[----:B------:R-:W0:-:S00]  /*5140*/  USETMAXREG.DEALLOC.CTAPOOL 0x28 ;  /* 0x00000028000079c8 */ /* 0x000e0000080e0500 */
[----:B0-----:R-:W-:-:S13]  /*5150*/  ISETP.NE.AND P0, PT, R3, RZ, PT ;  /* 0x000000ff0300720c */ /* 0x001fda0003f05270 */
[----:B------:R-:W-:Y:S05]  /*5160*/  @P0 EXIT ;  /* 0x000000000000094d */ /* 0x000fea0003800000 */
[----:B------:R-:W-:Y:S01]  /*5170*/  LOP3.LUT P0, RZ, R10, 0xff, RZ, 0xc0, !PT ;  /* 0x000000ff0aff7812 */ /* 0x000fe2000780c0ff */
[----:B------:R-:W-:Y:S02]  /*5180*/  IMAD.MOV.U32 R10, RZ, RZ, 0x1 ;  /* 0x00000001ff0a7424 */ /* 0x000fe400078e00ff */
[----:B------:R-:W-:-:S10]  /*5190*/  IMAD.MOV.U32 R11, RZ, RZ, RZ ;  /* 0x000000ffff0b7224 */ /* 0x000fd400078e00ff */
[----:B------:R-:W-:Y:S05]  /*51a0*/  @!P0 BRA `(.L_x_90) ;  /* 0x0000000c00148947 */ /* 0x000fea0003800000 */
[----:B------:R-:W0:Y:S01]  /*51b0*/  LDC R3, c[0x0][0x28c] ;  /* 0x0000a300ff037b82 */ /* 0x000e220000000800 */
[----:B------:R-:W-:Y:S01]  /*51c0*/  LOP3.LUT P0, RZ, R6, 0x1f, RZ, 0xc0, !PT ;  /* 0x0000001f06ff7812 */ /* 0x000fe2000780c0ff */
[----:B------:R-:W-:Y:S01]  /*51d0*/  ULDC UR5, c[0x0][0x658] ;  /* 0x0001960000057ab9 */ /* 0x000fe20000000800 */
[----:B------:R-:W-:Y:S01]  /*51e0*/  UMOV UR6, 0xffffffff ;  /* 0xffffffff00067882 */ /* 0x000fe20000000000 */
[----:B------:R-:W-:Y:S01]  /*51f0*/  BSSY B0, `(.L_x_90) ;  /* 0x00000c0000007945 */ /* 0x000fe20003800000 */
[----:B------:R-:W-:Y:S01]  /*5200*/  USHF.L.U32 UR6, UR6, UR5, URZ ;  /* 0x0000000506067299 */ /* 0x000fe2000800063f */
[C---:B------:R-:W-:Y:S01]  /*5210*/  ISETP.NE.AND P2, PT, R2.reuse, RZ, PT ;  /* 0x000000ff0200720c */ /* 0x040fe20003f45270 */
[----:B------:R-:W-:Y:S01]  /*5220*/  IMAD.MOV.U32 R15, RZ, RZ, 0x1 ;  /* 0x00000001ff0f7424 */ /* 0x000fe200078e00ff */
[----:B------:R-:W-:Y:S01]  /*5230*/  ISETP.NE.OR P0, PT, R2, RZ, !P0 ;  /* 0x000000ff0200720c */ /* 0x000fe20004705670 */
[----:B------:R-:W-:Y:S01]  /*5240*/  IMAD.MOV.U32 R10, RZ, RZ, 0x1 ;  /* 0x00000001ff0a7424 */ /* 0x000fe200078e00ff */
[----:B------:R-:W-:Y:S01]  /*5250*/  LOP3.LUT R16, R0, 0x2, RZ, 0xfc, !PT ;  /* 0x0000000200107812 */ /* 0x000fe200078efcff */
[----:B------:R-:W-:Y:S01]  /*5260*/  IMAD.MOV.U32 R11, RZ, RZ, RZ ;  /* 0x000000ffff0b7224 */ /* 0x000fe200078e00ff */
[----:B------:R-:W-:Y:S01]  /*5270*/  ULDC UR4, c[0x0][0x600] ;  /* 0x0001800000047ab9 */ /* 0x000fe20000000800 */
[----:B------:R-:W-:Y:S01]  /*5280*/  UMOV UR7, 0x1 ;  /* 0x0000000100077882 */ /* 0x000fe20000000000 */
[----:B------:R-:W-:-:S02]  /*5290*/  UIADD3 UR16, UR4, -0x1, URZ ;  /* 0xffffffff04107890 */ /* 0x000fc4000fffe03f */
[----:B------:R-:W-:Y:S02]  /*52a0*/  USHF.L.U32 UR18, UR7, UR5, URZ ;  /* 0x0000000507127299 */ /* 0x000fe4000800063f */
[----:B------:R-:W-:Y:S01]  /*52b0*/  ULOP3.LUT UR17, URZ, UR6, URZ, 0x33, !UPT ;  /* 0x000000063f117292 */ /* 0x000fe2000f8e333f */
[----:B------:R-:W-:Y:S01]  /*52c0*/  ULDC.64 UR22, c[0x0][0x198] ;  /* 0x0000660000167ab9 */ /* 0x000fe20000000a00 */
[----:B0-----:R-:W-:-:S05]  /*52d0*/  VIADD R3, R3, 0x3f ;  /* 0x0000003f03037836 */ /* 0x001fca0000000000 */
[----:B------:R-:W-:-:S04]  /*52e0*/  SHF.R.S32.HI R4, RZ, 0x1f, R3 ;  /* 0x0000001fff047819 */ /* 0x000fc80000011403 */
[----:B------:R-:W-:-:S04]  /*52f0*/  LEA.HI R4, R4, R3, RZ, 0x6 ;  /* 0x0000000304047211 */ /* 0x000fc800078f30ff */
[----:B------:R-:W-:-:S05]  /*5300*/  SHF.R.S32.HI R14, RZ, 0x6, R4 ;  /* 0x00000006ff0e7819 */ /* 0x000fca0000011404 */
[----:B------:R-:W-:-:S07]  /*5310*/  VIADD R12, R14, 0x1 ;  /* 0x000000010e0c7836 */ /* 0x000fce0000000000 */
.L_x_102:
[----:B------:R-:W-:-:S03]  /*5320*/  UMOV UR4, 0xffffffff ;  /* 0xffffffff00047882 */ /* 0x000fc60000000000 */
[----:B------:R-:W-:Y:S05]  /*5330*/  BRA.DIV UR4, `(.L_x_91) ;  /* 0x0000001604e07947 */ /* 0x000fea000b800000 */
[----:B------:R-:W-:-:S13]  /*5340*/  ELECT P1, URZ, PT ;  /* 0x00000000003f782f */ /* 0x000fda0003820000 */
.L_x_129:
[----:B------:R-:W0:Y:S01]  /*5350*/  LDC R2, c[0x0][0x28c] ;  /* 0x0000a300ff027b82 */ /* 0x000e220000000800 */
[----:B------:R-:W-:Y:S01]  /*5360*/  BSSY B1, `(.L_x_92) ;  /* 0x0000037000017945 */ /* 0x000fe20003800000 */
[----:B0-----:R-:W-:-:S13]  /*5370*/  ISETP.LT.OR P1, PT, R2, 0x1, !P1 ;  /* 0x000000010200780c */ /* 0x001fda0004f21670 */
[----:B------:R-:W-:Y:S05]  /*5380*/  @P1 BRA `(.L_x_93) ;  /* 0x0000000000d01947 */ /* 0x000fea0003800000 */
[----:B------:R-:W-:Y:S02]  /*5390*/  IMAD R18, R18, 0x30, RZ ;  /* 0x0000003012127824 */ /* 0x000fe400078e02ff */
[----:B------:R-:W-:Y:S02]  /*53a0*/  IMAD.SHL.U32 R17, R17, 0x80, RZ ;  /* 0x0000008011117824 */ /* 0x000fe400078e00ff */
[----:B------:R-:W-:Y:S02]  /*53b0*/  IMAD.MOV.U32 R19, RZ, RZ, RZ ;  /* 0x000000ffff137224 */ /* 0x000fe400078e00ff */
[----:B------:R-:W-:Y:S02]  /*53c0*/  IMAD.MOV.U32 R2, RZ, RZ, R12 ;  /* 0x000000ffff027224 */ /* 0x000fe400078e000c */
[----:B------:R-:W-:Y:S02]  /*53d0*/  IMAD.MOV.U32 R3, RZ, RZ, R10 ;  /* 0x000000ffff037224 */ /* 0x000fe400078e000a */
[----:B------:R-:W-:-:S07]  /*53e0*/  IMAD.MOV.U32 R4, RZ, RZ, R11 ;  /* 0x000000ffff047224 */ /* 0x000fce00078e000b */
.L_x_97:
[----:B------:R-:W0:Y:S01]  /*53f0*/  S2R R6, SR_CgaCtaId ;  /* 0x0000000000067919 */ /* 0x000e220000008800 */
[----:B------:R-:W-:-:S04]  /*5400*/  MOV R5, 0x400 ;  /* 0x0000040000057802 */ /* 0x000fc80000000f00 */
[----:B0-----:R-:W-:Y:S02]  /*5410*/  LEA R7, R6, R5, 0x18 ;  /* 0x0000000506077211 */ /* 0x001fe400078ec0ff */
[----:B------:R-:W-:Y:S01]  /*5420*/  SHF.L.U32 R5, R3, 0x1f, RZ ;  /* 0x0000001f03057819 */ /* 0x000fe200000006ff */
[----:B------:R-:W0:Y:S02]  /*5430*/  @!P2 LDC R6, c[0x0][0x500] ;  /* 0x00014000ff06ab82 */ /* 0x000e240000000800 */
[----:B------:R-:W-:-:S04]  /*5440*/  IMAD R20, R4, 0x8, R7 ;  /* 0x0000000804147824 */ /* 0x000fc800078e0207 */
[----:B------:R-:W1:Y:S02]  /*5450*/  SYNCS.PHASECHK.TRANS64.TRYWAIT P1, [R20+URZ+0xa0], R5 ;  /* 0x0000a005140075a7 */ /* 0x000e64000802017f */
[----:B-1----:R-:W-:Y:S05]  /*5460*/  @!P1 BRA `(.L_x_94) ;  /* 0x0000001400b49947 */ /* 0x002fea0003800000 */
.L_x_130:
[----:B-1----:R-:W-:Y:S01]  /*5470*/  PRMT R5, R16, 0x9910, RZ ;  /* 0x0000991010057816 */ /* 0x002fe200000000ff */
[----:B0-----:R0:W-:Y:S03]  /*5480*/  @!P2 SYNCS.ARRIVE.TRANS64 RZ, [R20+URZ], R6 ;  /* 0x0000000614ffa9a7 */ /* 0x0011e6000800003f */
[----:B------:R-:W-:-:S13]  /*5490*/  ISETP.NE.AND P1, PT, R5, 0x2, PT ;  /* 0x000000020500780c */ /* 0x000fda0003f25270 */
[----:B0-----:R-:W-:Y:S05]  /*54a0*/  @P1 BRA `(.L_x_95) ;  /* 0x0000000000041947 */ /* 0x001fea0003800000 */
[----:B------:R-:W-:Y:S01]  /*54b0*/  BPT.TRAP 0x1 ;  /* 0x000000040000795c */ /* 0x000fe20000300000 */
.L_x_95:
[----:B------:R-:W-:Y:S05]  /*54c0*/  @P0 BRA `(.L_x_96) ;  /* 0x0000000000040947 */ /* 0x000fea0003800000 */
[----:B------:R-:W-:Y:S01]  /*54d0*/  BPT.TRAP 0x1 ;  /* 0x000000040000795c */ /* 0x000fe20000300000 */
.L_x_96:
[--C-:B------:R-:W-:Y:S01]  /*54e0*/  IMAD R5, R4, 0x2000, R7.reuse ;  /* 0x0000200004057824 */ /* 0x100fe200078e0207 */
[----:B------:R-:W-:Y:S01]  /*54f0*/  R2UR UR9, R20 ;  /* 0x00000000140972ca */ /* 0x000fe200000e0000 */
[----:B------:R-:W-:Y:S01]  /*5500*/  IMAD R7, R4, 0xc00, R7 ;  /* 0x00000c0004077824 */ /* 0x000fe200078e0207 */
[----:B------:R-:W-:Y:S01]  /*5510*/  UIADD3 UR4, UP0, UR22, 0xf0, URZ ;  /* 0x000000f016047890 */ /* 0x000fe2000ff1e03f */
[----:B------:R-:W-:Y:S01]  /*5520*/  VIADD R2, R2, 0xffffffff ;  /* 0xffffffff02027836 */ /* 0x000fe20000000000 */
[----:B------:R-:W-:Y:S01]  /*5530*/  R2UR UR5, R5 ;  /* 0x00000000050572ca */ /* 0x000fe200000e0000 */
[----:B------:R-:W-:Y:S01]  /*5540*/  UIADD3 UR24, UP1, UR22, 0x1f0, URZ ;  /* 0x000001f016187890 */ /* 0x000fe2000ff3e03f */
[----:B------:R-:W-:Y:S01]  /*5550*/  R2UR UR8, R7 ;  /* 0x00000000070872ca */ /* 0x000fe200000e0000 */
[----:B------:R-:W-:Y:S01]  /*5560*/  VIADD R4, R4, 0x1 ;  /* 0x0000000104047836 */ /* 0x000fe20000000000 */
[----:B------:R-:W-:Y:S01]  /*5570*/  R2UR UR11, R17 ;  /* 0x00000000110b72ca */ /* 0x000fe200000e0000 */
[----:B------:R-:W-:Y:S01]  /*5580*/  UIADD3.X UR25, URZ, UR23, URZ, UP1, !UPT ;  /* 0x000000173f197290 */ /* 0x000fe20008ffe43f */
[----:B------:R-:W-:Y:S01]  /*5590*/  R2UR UR10, R19 ;  /* 0x00000000130a72ca */ /* 0x000fe200000e0000 */
[----:B------:R-:W-:Y:S01]  /*55a0*/  UMOV UR6, 0x0 ;  /* 0x0000000000067882 */ /* 0x000fe20000000000 */
[----:B------:R-:W-:Y:S01]  /*55b0*/  R2UR UR12, R13 ;  /* 0x000000000d0c72ca */ /* 0x000fe200000e0000 */
[----:B------:R-:W-:Y:S01]  /*55c0*/  UMOV UR7, 0x10000000 ;  /* 0x1000000000077882 */ /* 0x000fe20000000000 */
[----:B------:R-:W-:Y:S01]  /*55d0*/  R2UR UR19, R18 ;  /* 0x00000000121372ca */ /* 0x000fe200000e0000 */
[----:B------:R-:W-:Y:S01]  /*55e0*/  VIADD R19, R19, 0x40 ;  /* 0x0000004013137836 */ /* 0x000fe20000000000 */
[----:B------:R-:W-:Y:S01]  /*55f0*/  ISETP.GT.AND P3, PT, R2, 0x1, PT ;  /* 0x000000010200780c */ /* 0x000fe20003f64270 */
[----:B------:R-:W-:Y:S01]  /*5600*/  UIADD3 UR14, UR5, 0x200, URZ ;  /* 0x00000200050e7890 */ /* 0x000fe2000fffe03f */
[----:B------:R-:W-:Y:S01]  /*5610*/  ISETP.NE.AND P1, PT, R4, 0x14, PT ;  /* 0x000000140400780c */ /* 0x000fe20003f25270 */
[----:B------:R-:W-:-:S02]  /*5620*/  UIADD3.X UR5, URZ, UR23, URZ, UP0, !UPT ;  /* 0x000000173f057290 */ /* 0x000fc400087fe43f */
[----:B------:R-:W-:Y:S01]  /*5630*/  UIADD3 UR15, UR8, 0x28200, URZ ;  /* 0x00028200080f7890 */ /* 0x000fe2000fffe03f */
[----:B------:R-:W-:Y:S02]  /*5640*/  SEL R6, RZ, 0x1, P1 ;  /* 0x00000001ff067807 */ /* 0x000fe40000800000 */
[----:B------:R-:W-:Y:S01]  /*5650*/  UMOV UR8, UR14 ;  /* 0x0000000e00087c82 */ /* 0x000fe20008000000 */
[----:B------:R-:W-:Y:S02]  /*5660*/  SEL R4, R4, RZ, P1 ;  /* 0x000000ff04047207 */ /* 0x000fe40000800000 */
[----:B------:R-:W-:Y:S01]  /*5670*/  LOP3.LUT R3, R3, R6, RZ, 0x3c, !PT ;  /* 0x0000000603037212 */ /* 0x000fe200078e3cff */
[----:B------:R0:W-:Y:S02]  /*5680*/  UTMALDG.3D [UR8], [UR4], desc[UR6] ;  /* 0x00000608040075b4 */ /* 0x0001e40008011000 */
[----:B0-----:R-:W-:Y:S01]  /*5690*/  UMOV UR8, UR15 ;  /* 0x0000000f00087c82 */ /* 0x001fe20008000000 */
[----:B------:R-:W-:-:S02]  /*56a0*/  UMOV UR11, UR19 ;  /* 0x00000013000b7c82 */ /* 0x000fc40008000000 */
[----:B------:R0:W-:Y:S02]  /*56b0*/  UTMALDG.3D [UR8], [UR24], desc[UR6] ;  /* 0x00000608180075b4 */ /* 0x0001e40008011000 */
[----:B0-----:R-:W-:Y:S05]  /*56c0*/  @P3 BRA `(.L_x_97) ;  /* 0xfffffffc00483947 */ /* 0x001fea000383ffff */
.L_x_93:
[----:B------:R-:W-:Y:S05]  /*56d0*/  BSYNC B1 ;  /* 0x0000000000017941 */ /* 0x000fea0003800000 */
.L_x_92:
[----:B------:R-:W-:Y:S01]  /*56e0*/  LOP3.LUT P3, RZ, R15, 0xff, RZ, 0xc0, !PT ;  /* 0x000000ff0fff7812 */ /* 0x000fe2000786c0ff */
[----:B------:R-:W-:Y:S01]  /*56f0*/  IMAD.IADD R4, R14, 0x1, R11 ;  /* 0x000000010e047824 */ /* 0x000fe200078e020b */
[----:B------:R-:W-:Y:S01]  /*5700*/  IADD3 R8, P5, R8, UR20, RZ ;  /* 0x0000001408087c10 */ /* 0x000fe2000ffbe0ff */
[----:B------:R-:W-:Y:S01]  /*5710*/  ULDC.64 UR4, c[0x0][0x650] ;  /* 0x0001940000047ab9 */ /* 0x000fe20000000a00 */
[----:B------:R-:W-:Y:S01]  /*5720*/  BSSY B1, `(.L_x_98) ;  /* 0x000006a000017945 */ /* 0x000fe20003800000 */
[----:B------:R-:W-:Y:S01]  /*5730*/  IMAD.MOV.U32 R17, RZ, RZ, -0x1 ;  /* 0xffffffffff117424 */ /* 0x000fe200078e00ff */
[----:B------:R-:W-:Y:S01]  /*5740*/  ISETP.GT.U32.AND P1, PT, R4, 0x13, PT ;  /* 0x000000130400780c */ /* 0x000fe20003f24070 */
[----:B------:R-:W-:Y:S01]  /*5750*/  IMAD.MOV.U32 R18, RZ, RZ, -0x1 ;  /* 0xffffffffff127424 */ /* 0x000fe200078e00ff */
[----:B------:R-:W-:Y:S01]  /*5760*/  IADD3.X R9, R9, UR13, RZ, P5, !PT ;  /* 0x0000000d09097c10 */ /* 0x000fe2000affe4ff */
[----:B------:R-:W-:Y:S01]  /*5770*/  IMAD.MOV.U32 R13, RZ, RZ, -0x1 ;  /* 0xffffffffff0d7424 */ /* 0x000fe200078e00ff */
[----:B------:R-:W-:-:S02]  /*5780*/  ISETP.LT.U32.AND P1, PT, R14, 0x14, P1 ;  /* 0x000000140e00780c */ /* 0x000fc40000f21070 */
[----:B------:R-:W-:Y:S01]  /*5790*/  PRMT R15, RZ, 0x7610, R15 ;  /* 0x00007610ff0f7816 */ /* 0x000fe2000000000f */
[----:B------:R-:W0:Y:S01]  /*57a0*/  @P3 S2R R3, SR_CgaCtaId ;  /* 0x0000000000033919 */ /* 0x000e220000008800 */
[----:B------:R-:W-:-:S04]  /*57b0*/  @P3 MOV R2, 0x400 ;  /* 0x0000040000023802 */ /* 0x000fc80000000f00 */
[----:B0-----:R-:W-:Y:S01]  /*57c0*/  @P3 LEA R5, R3, R2, 0x18 ;  /* 0x0000000203053211 */ /* 0x001fe200078ec0ff */
[----:B------:R-:W-:-:S03]  /*57d0*/  IMAD.WIDE.U32 R2, R4, -0x33333333, RZ ;  /* 0xcccccccd04027825 */ /* 0x000fc600078e00ff */
[----:B------:R0:W-:Y:S01]  /*57e0*/  @P3 SYNCS.ARRIVE.TRANS64.A1T0 RZ, [R5+URZ+0x158], RZ ;  /* 0x000158ff05ff39a7 */ /* 0x0001e2000810003f */
[----:B------:R-:W-:Y:S02]  /*57f0*/  ISETP.GE.U32.AND P3, PT, R14, 0x14, PT ;  /* 0x000000140e00780c */ /* 0x000fe40003f66070 */
[----:B------:R-:W-:Y:S02]  /*5800*/  PRMT R2, RZ, 0x7610, R2 ;  /* 0x00007610ff027816 */ /* 0x000fe40000000002 */
[----:B0-----:R-:W-:Y:S02]  /*5810*/  SHF.R.U32.HI R5, RZ, 0x4, R3 ;  /* 0x00000004ff057819 */ /* 0x001fe40000011603 */
[----:B------:R-:W-:Y:S02]  /*5820*/  SEL R3, RZ, 0x1, !P1 ;  /* 0x00000001ff037807 */ /* 0x000fe40004800000 */
[----:B------:R-:W-:Y:S01]  /*5830*/  ISETP.GE.U32.AND P1, PT, R8, UR4, PT ;  /* 0x0000000408007c0c */ /* 0x000fe2000bf26070 */
[----:B------:R-:W-:Y:S01]  /*5840*/  IMAD R11, R5, -0x14, R4 ;  /* 0xffffffec050b7824 */ /* 0x000fe200078e0204 */
[----:B------:R-:W-:-:S02]  /*5850*/  LOP3.LUT R10, R10, R3, RZ, 0x3c, !PT ;  /* 0x000000030a0a7212 */ /* 0x000fc400078e3cff */
[----:B------:R-:W-:Y:S02]  /*5860*/  ISETP.GE.U32.AND.EX P1, PT, R9, UR5, PT, P1 ;  /* 0x0000000509007c0c */ /* 0x000fe4000bf26110 */
[----:B------:R-:W-:-:S11]  /*5870*/  @P3 LOP3.LUT R10, R10, 0x1, R5, 0x78, !PT ;  /* 0x000000010a0a3812 */ /* 0x000fd600078e7805 */
[----:B------:R-:W-:Y:S05]  /*5880*/  @P1 BRA `(.L_x_99) ;  /* 0x00000004004c1947 */ /* 0x000fea0003800000 */
[----:B------:R-:W-:Y:S01]  /*5890*/  ULDC.64 UR4, c[0x0][0x628] ;  /* 0x00018a0000047ab9 */ /* 0x000fe20000000a00 */
[----:B------:R-:W0:Y:S01]  /*58a0*/  S2R R17, SR_CTAID.X ;  /* 0x0000000000117919 */ /* 0x000e220000002500 */
[----:B------:R-:W-:Y:S01]  /*58b0*/  ISETP.NE.U32.AND P1, PT, RZ, UR4, PT ;  /* 0x00000004ff007c0c */ /* 0x000fe2000bf25070 */
[----:B------:R-:W-:Y:S01]  /*58c0*/  ULDC UR7, c[0x0][0x630] ;  /* 0x00018c0000077ab9 */ /* 0x000fe20000000800 */
[----:B------:R-:W-:Y:S01]  /*58d0*/  IMAD.MOV.U32 R2, RZ, RZ, R8 ;  /* 0x000000ffff027224 */ /* 0x000fe200078e0008 */
[----:B------:R-:W1:Y:S01]  /*58e0*/  S2R R13, SR_CTAID.Y ;  /* 0x00000000000d7919 */ /* 0x000e620000002600 */
[----:B------:R-:W-:Y:S01]  /*58f0*/  ISETP.NE.AND.EX P1, PT, RZ, UR5, PT, P1 ;  /* 0x00000005ff007c0c */ /* 0x000fe2000bf25310 */
[----:B------:R-:W-:-:S12]  /*5900*/  IMAD.MOV.U32 R3, RZ, RZ, R9 ;  /* 0x000000ffff037224 */ /* 0x000fd800078e0009 */
[----:B------:R-:W-:Y:S05]  /*5910*/  @!P1 BRA `(.L_x_100) ;  /* 0x0000000000289947 */ /* 0x000fea0003800000 */
[----:B------:R-:W-:Y:S02]  /*5920*/  ULDC UR6, c[0x0][0x634] ;  /* 0x00018d0000067ab9 */ /* 0x000fe40000000800 */
[----:B------:R-:W-:-:S05]  /*5930*/  IADD3 R7, P1, R8, UR6, RZ ;  /* 0x0000000608077c10 */ /* 0x000fca000ff3e0ff */
[----:B------:R-:W-:-:S04]  /*5940*/  IMAD.X R19, RZ, RZ, R9, P1 ;  /* 0x000000ffff137224 */ /* 0x000fc800008e0609 */
[----:B------:R-:W-:-:S04]  /*5950*/  IMAD.WIDE.U32 R4, R19, UR4, RZ ;  /* 0x0000000413047c25 */ /* 0x000fc8000f8e00ff */
[----:B------:R-:W-:-:S04]  /*5960*/  IMAD.WIDE.U32 R4, P1, R7, UR5, R4 ;  /* 0x0000000507047c25 */ /* 0x000fc8000f820004 */
[----:B------:R-:W-:-:S04]  /*5970*/  IMAD.WIDE.U32 R6, R7, UR4, RZ ;  /* 0x0000000407067c25 */ /* 0x000fc8000f8e00ff */
[----:B------:R-:W-:Y:S01]  /*5980*/  IMAD.X R3, RZ, RZ, RZ, P1 ;  /* 0x000000ffff037224 */ /* 0x000fe200008e06ff */
[----:B------:R-:W-:Y:S01]  /*5990*/  IADD3 RZ, P1, R7, R4, RZ ;  /* 0x0000000407ff7210 */ /* 0x000fe20007f3e0ff */
[----:B------:R-:W-:-:S04]  /*59a0*/  IMAD.MOV.U32 R2, RZ, RZ, R5 ;  /* 0x000000ffff027224 */ /* 0x000fc800078e0005 */
[----:B------:R-:W-:-:S08]  /*59b0*/  IMAD.WIDE.U32.X R2, R19, UR5, R2, P1 ;  /* 0x0000000513027c25 */ /* 0x000fd000088e0402 */
.L_x_100:
[--C-:B------:R-:W-:Y:S01]  /*59c0*/  SHF.R.U64 R6, R2, UR7, R3.reuse ;  /* 0x0000000702067c19 */ /* 0x100fe20008001203 */
[----:B------:R-:W-:Y:S01]  /*59d0*/  ULDC.64 UR4, c[0x0][0x620] ;  /* 0x0001880000047ab9 */ /* 0x000fe20000000a00 */
[----:B------:R-:W-:Y:S01]  /*59e0*/  SHF.R.U32.HI R2, RZ, UR7, R3 ;  /* 0x00000007ff027c19 */ /* 0x000fe20008011603 */
[----:B------:R-:W2:Y:S01]  /*59f0*/  LDC R22, c[0x0][0x144] ;  /* 0x00005100ff167b82 */ /* 0x000ea20000000800 */
[----:B------:R-:W-:Y:S01]  /*5a00*/  IADD3 R5, P1, RZ, -R6, RZ ;  /* 0x80000006ff057210 */ /* 0x000fe20007f3e0ff */
[----:B------:R-:W-:Y:S01]  /*5a10*/  ULDC.64 UR8, c[0x0][0x640] ;  /* 0x0001900000087ab9 */ /* 0x000fe20000000a00 */
[----:B0-----:R-:W-:Y:S01]  /*5a20*/  I2FP.F32.U32 R7, R17 ;  /* 0x0000001100077245 */ /* 0x001fe20000201000 */
[----:B------:R-:W-:Y:S02]  /*5a30*/  ULDC UR6, c[0x0][0x608] ;  /* 0x0001820000067ab9 */ /* 0x000fe40000000800 */
[----:B------:R-:W-:Y:S01]  /*5a40*/  IMAD.X R2, RZ, RZ, ~R2, P1 ;  /* 0x000000ffff027224 */ /* 0x000fe200008e0e02 */
[----:B------:R-:W-:Y:S01]  /*5a50*/  ISETP.NE.U32.AND P1, PT, RZ, UR8, PT ;  /* 0x00000008ff007c0c */ /* 0x000fe2000bf25070 */
[----:B------:R-:W0:Y:S02]  /*5a60*/  LDC R20, c[0x0][0x148] ;  /* 0x00005200ff147b82 */ /* 0x000e240000000800 */
[----:B------:R-:W-:Y:S01]  /*5a70*/  IMAD R4, R2, UR4, RZ ;  /* 0x0000000402047c24 */ /* 0x000fe2000f8e02ff */
[----:B------:R-:W-:Y:S01]  /*5a80*/  ISETP.NE.AND.EX P1, PT, RZ, UR9, PT, P1 ;  /* 0x00000009ff007c0c */ /* 0x000fe2000bf25310 */
[----:B------:R-:W-:Y:S01]  /*5a90*/  IMAD.WIDE.U32 R2, R5, UR4, R8 ;  /* 0x0000000405027c25 */ /* 0x000fe2000f8e0008 */
[----:B------:R-:W-:-:S03]  /*5aa0*/  ULDC UR4, c[0x0][0x150] ;  /* 0x0000540000047ab9 */ /* 0x000fc60000000800 */
[----:B------:R-:W-:Y:S02]  /*5ab0*/  IMAD R5, R5, UR5, R4 ;  /* 0x0000000505057c24 */ /* 0x000fe4000f8e0204 */
[----:B------:R-:W-:Y:S01]  /*5ac0*/  FMUL R4, R7, UR4 ;  /* 0x0000000407047c20 */ /* 0x000fe20008400000 */
[----:B------:R-:W-:Y:S01]  /*5ad0*/  ULDC UR4, c[0x0][0x618] ;  /* 0x0001860000047ab9 */ /* 0x000fe20000000800 */
[----:B------:R-:W-:Y:S01]  /*5ae0*/  ULDC UR5, c[0x0][0x154] ;  /* 0x0000550000057ab9 */ /* 0x000fe20000000800 */
[----:B------:R-:W-:-:S03]  /*5af0*/  IMAD.IADD R3, R3, 0x1, R5 ;  /* 0x0000000103037824 */ /* 0x000fc600078e0205 */
[----:B------:R-:W3:Y:S02]  /*5b00*/  F2I.U32.TRUNC.NTZ R4, R4 ;  /* 0x0000000400047305 */ /* 0x000ee4000020f000 */
[----:B------:R-:W-:Y:S02]  /*5b10*/  SHF.R.U64 R7, R2, UR4, R3 ;  /* 0x0000000402077c19 */ /* 0x000fe40008001203 */
[----:B-1----:R-:W-:-:S05]  /*5b20*/  I2FP.F32.U32 R2, R13 ;  /* 0x0000000d00027245 */ /* 0x002fca0000201000 */
[----:B------:R-:W-:Y:S01]  /*5b30*/  FMUL R21, R2, UR5 ;  /* 0x0000000502157c20 */ /* 0x000fe20008400000 */
[----:B------:R-:W-:Y:S01]  /*5b40*/  SHF.R.U32.HI R2, RZ, UR4, R3 ;  /* 0x00000004ff027c19 */ /* 0x000fe20008011603 */
[----:B------:R-:W-:-:S03]  /*5b50*/  ULDC UR4, c[0x0][0x658] ;  /* 0x0001960000047ab9 */ /* 0x000fc60000000800 */
[--C-:B------:R-:W-:Y:S01]  /*5b60*/  SHF.R.U64 R19, R7, UR6, R2.reuse ;  /* 0x0000000607137c19 */ /* 0x100fe20008001202 */
[----:B------:R-:W1:Y:S01]  /*5b70*/  F2I.U32.TRUNC.NTZ R21, R21 ;  /* 0x0000001500157305 */ /* 0x000e62000020f000 */
[----:B------:R-:W-:Y:S01]  /*5b80*/  SHF.R.U32.HI R2, RZ, UR6, R2 ;  /* 0x00000006ff027c19 */ /* 0x000fe20008011602 */
[----:B---3--:R-:W-:-:S03]  /*5b90*/  IMAD.MOV R4, RZ, RZ, -R4 ;  /* 0x000000ffff047224 */ /* 0x008fc600078e0a04 */
[--C-:B------:R-:W-:Y:S01]  /*5ba0*/  SHF.R.U64 R18, R19, UR4, R2.reuse ;  /* 0x0000000413127c19 */ /* 0x100fe20008001202 */
[----:B--2---:R-:W-:Y:S01]  /*5bb0*/  IMAD R17, R22, R4, R17 ;  /* 0x0000000416117224 */ /* 0x004fe200078e0211 */
[----:B------:R-:W-:-:S03]  /*5bc0*/  SHF.R.U32.HI R23, RZ, UR4, R2 ;  /* 0x00000004ff177c19 */ /* 0x000fc60008011602 */
[----:B------:R-:W-:Y:S02]  /*5bd0*/  IMAD.MOV.U32 R2, RZ, RZ, R18 ;  /* 0x000000ffff027224 */ /* 0x000fe400078e0012 */
[----:B------:R-:W-:Y:S01]  /*5be0*/  IMAD.MOV.U32 R3, RZ, RZ, R23 ;  /* 0x000000ffff037224 */ /* 0x000fe200078e0017 */
[----:B-1----:R-:W-:Y:S06]  /*5bf0*/  @!P1 BRA `(.L_x_101) ;  /* 0x0000000000289947 */ /* 0x002fec0003800000 */
[----:B------:R-:W-:Y:S02]  /*5c00*/  ULDC UR4, c[0x0][0x64c] ;  /* 0x0001930000047ab9 */ /* 0x000fe40000000800 */
[----:B------:R-:W-:-:S05]  /*5c10*/  IADD3 R3, P1, R18, UR4, RZ ;  /* 0x0000000412037c10 */ /* 0x000fca000ff3e0ff */
[----:B------:R-:W-:-:S04]  /*5c20*/  IMAD.X R23, RZ, RZ, R23, P1 ;  /* 0x000000ffff177224 */ /* 0x000fc800008e0617 */
[----:B------:R-:W-:-:S04]  /*5c30*/  IMAD.WIDE.U32 R4, R23, UR8, RZ ;  /* 0x0000000817047c25 */ /* 0x000fc8000f8e00ff */
[----:B------:R-:W-:-:S04]  /*5c40*/  IMAD.WIDE.U32 R4, P1, R3, UR9, R4 ;  /* 0x0000000903047c25 */ /* 0x000fc8000f820004 */
[----:B------:R-:W-:-:S04]  /*5c50*/  IMAD.WIDE.U32 R2, R3, UR8, RZ ;  /* 0x0000000803027c25 */ /* 0x000fc8000f8e00ff */
[----:B------:R-:W-:Y:S01]  /*5c60*/  IMAD.MOV.U32 R2, RZ, RZ, R5 ;  /* 0x000000ffff027224 */ /* 0x000fe200078e0005 */
[----:B------:R-:W-:Y:S01]  /*5c70*/  IADD3 RZ, P3, R3, R4, RZ ;  /* 0x0000000403ff7210 */ /* 0x000fe20007f7e0ff */
[----:B------:R-:W-:-:S04]  /*5c80*/  IMAD.X R3, RZ, RZ, RZ, P1 ;  /* 0x000000ffff037224 */ /* 0x000fc800008e06ff */
[----:B------:R-:W-:-:S08]  /*5c90*/  IMAD.WIDE.U32.X R2, R23, UR9, R2, P3 ;  /* 0x0000000917027c25 */ /* 0x000fd000098e0402 */
.L_x_101:
[----:B------:R-:W-:Y:S01]  /*5ca0*/  ULDC UR4, c[0x0][0x648] ;  /* 0x0001920000047ab9 */ /* 0x000fe20000000800 */
[----:B------:R-:W-:Y:S01]  /*5cb0*/  LOP3.LUT R19, R19, UR17, RZ, 0xc0, !PT ;  /* 0x0000001113137c12 */ /* 0x000fe2000f8ec0ff */
[----:B------:R-:W-:Y:S01]  /*5cc0*/  IMAD.MOV R21, RZ, RZ, -R21 ;  /* 0x000000ffff157224 */ /* 0x000fe200078e0a15 */
[----:B------:R-:W-:Y:S01]  /*5cd0*/  SHF.R.U64 R2, R2, UR4, R3 ;  /* 0x0000000402027c19 */ /* 0x000fe20008001203 */
[----:B------:R-:W-:Y:S01]  /*5ce0*/  ULDC UR4, c[0x0][0x638] ;  /* 0x00018e0000047ab9 */ /* 0x000fe20000000800 */
[----:B------:R-:W-:Y:S01]  /*5cf0*/  LOP3.LUT R7, R7, UR16, RZ, 0xc0, !PT ;  /* 0x0000001007077c12 */ /* 0x000fe2000f8ec0ff */
[----:B0-----:R-:W-:Y:S01]  /*5d00*/  @P4 IMAD R17, R20, R21, R13 ;  /* 0x0000001514114224 */ /* 0x001fe200078e020d */
[----:B------:R-:W-:Y:S01]  /*5d10*/  ULDC UR5, c[0x0][0x610] ;  /* 0x0001840000057ab9 */ /* 0x000fe20000000800 */
[----:B------:R-:W-:Y:S02]  /*5d20*/  IMAD.MOV R3, RZ, RZ, -R2 ;  /* 0x000000ffff037224 */ /* 0x000fe400078e0a02 */
[----:B------:R-:W-:-:S02]  /*5d30*/  IMAD R2, R2, UR18, R19 ;  /* 0x0000001202027c24 */ /* 0x000fc4000f8e0213 */
[----:B------:R-:W-:Y:S01]  /*5d40*/  IMAD R18, R3, UR4, R18 ;  /* 0x0000000403127c24 */ /* 0x000fe2000f8e0212 */
[----:B------:R-:W-:Y:S01]  /*5d50*/  ULDC UR4, c[0x0][0x600] ;  /* 0x0001800000047ab9 */ /* 0x000fe20000000800 */
[----:B------:R-:W-:Y:S02]  /*5d60*/  IMAD R17, R2, UR5, R17 ;  /* 0x0000000502117c24 */ /* 0x000fe4000f8e0211 */
[----:B------:R-:W-:Y:S02]  /*5d70*/  IMAD R4, R18, UR4, R7 ;  /* 0x0000000412047c24 */ /* 0x000fe4000f8e0207 */
[----:B------:R-:W-:Y:S02]  /*5d80*/  IMAD.MOV.U32 R2, RZ, RZ, 0x1 ;  /* 0x00000001ff027424 */ /* 0x000fe400078e00ff */
[----:B------:R-:W-:Y:S01]  /*5d90*/  IMAD.MOV.U32 R13, RZ, RZ, R6 ;  /* 0x000000ffff0d7224 */ /* 0x000fe200078e0006 */
[----:B------:R-:W-:Y:S02]  /*5da0*/  SEL R18, R4, R17, !P4 ;  /* 0x0000001104127207 */ /* 0x000fe40006000000 */
[----:B------:R-:W-:-:S07]  /*5db0*/  SEL R17, R17, R4, !P4 ;  /* 0x0000000411117207 */ /* 0x000fce0006000000 */
.L_x_99:
[----:B------:R-:W-:Y:S05]  /*5dc0*/  BSYNC B1 ;  /* 0x0000000000017941 */ /* 0x000fea0003800000 */
.L_x_98:
[----:B------:R-:W-:-:S13]  /*5dd0*/  LOP3.LUT P1, RZ, R2, 0xff, RZ, 0xc0, !PT ;  /* 0x000000ff02ff7812 */ /* 0x000fda000782c0ff */
[----:B------:R-:W-:Y:S05]  /*5de0*/  @P1 BRA `(.L_x_102) ;  /* 0xfffffff4004c1947 */ /* 0x000fea000383ffff */
[----:B------:R-:W-:Y:S05]  /*5df0*/  BSYNC B0 ;  /* 0x0000000000007941 */ /* 0x000fea0003800000 */
.L_x_90:
[----:B------:R-:W-:-:S03]  /*5e00*/  UMOV UR4, 0xffffffff ;  /* 0xffffffff00047882 */ /* 0x000fc60000000000 */
[----:B------:R-:W-:Y:S05]  /*5e10*/  BRA.DIV UR4, `(.L_x_103) ;  /* 0x0000000e045c7947 */ /* 0x000fea000b800000 */
[----:B------:R-:W-:-:S13]  /*5e20*/  ELECT P0, URZ, PT ;  /* 0x00000000003f782f */ /* 0x000fda0003800000 */
.L_x_133:
[----:B------:R-:W-:Y:S04]  /*5e30*/  BSSY B0, `(.L_x_104) ;  /* 0x00000bb000007945 */ /* 0x000fe80003800000 */
[----:B------:R-:W-:Y:S05]  /*5e40*/  @!P0 BRA `(.L_x_105) ;  /* 0x0000000800e48947 */ /* 0x000fea0003800000 */
[----:B------:R-:W-:-:S04]  /*5e50*/  LOP3.LUT R0, R0, 0x2, RZ, 0xfc, !PT ;  /* 0x0000000200007812 */ /* 0x000fc800078efcff */
[----:B------:R-:W-:-:S13]  /*5e60*/  ISETP.NE.AND P0, PT, R0, 0x3, PT ;  /* 0x000000030000780c */ /* 0x000fda0003f05270 */
[----:B------:R-:W-:Y:S05]  /*5e70*/  @!P0 BRA `(.L_x_106) ;  /* 0x0000000000048947 */ /* 0x000fea0003800000 */
[----:B------:R-:W-:Y:S01]  /*5e80*/  BPT.TRAP 0x1 ;  /* 0x000000040000795c */ /* 0x000fe20000300000 */
.L_x_106:
[----:B------:R-:W0:Y:S01]  /*5e90*/  S2R R3, SR_CgaCtaId ;  /* 0x0000000000037919 */ /* 0x000e220000008800 */
[----:B------:R-:W-:Y:S02]  /*5ea0*/  MOV R0, 0x400 ;  /* 0x0000040000007802 */ /* 0x000fe40000000f00 */
[----:B------:R-:W-:Y:S02]  /*5eb0*/  SHF.L.U32 R2, R10, 0x1f, RZ ;  /* 0x0000001f0a027819 */ /* 0x000fe400000006ff */
[----:B0-----:R-:W-:-:S05]  /*5ec0*/  LEA R0, R3, R0, 0x18 ;  /* 0x0000000003007211 */ /* 0x001fca00078ec0ff */
[----:B------:R-:W-:-:S04]  /*5ed0*/  VIADD R0, R0, 0xa0 ;  /* 0x000000a000007836 */ /* 0x000fc80000000000 */
[C---:B------:R-:W-:Y:S02]  /*5ee0*/  IMAD R5, R11.reuse, 0x8, R0 ;  /* 0x000000080b057824 */ /* 0x040fe400078e0200 */
[----:B------:R-:W-:Y:S02]  /*5ef0*/  VIADD R11, R11, 0x1 ;  /* 0x000000010b0b7836 */ /* 0x000fe40000000000 */
[----:B------:R-:W0:Y:S03]  /*5f00*/  SYNCS.PHASECHK.TRANS64.TRYWAIT P0, [R5+URZ], R2 ;  /* 0x00000002050075a7 */ /* 0x000e26000800017f */
[----:B------:R-:W-:-:S04]  /*5f10*/  ISETP.NE.AND P1, PT, R11, 0x14, PT ;  /* 0x000000140b00780c */ /* 0x000fc80003f25270 */
[----:B------:R-:W-:Y:S02]  /*5f20*/  SEL R3, RZ, 0x1, P1 ;  /* 0x00000001ff037807 */ /* 0x000fe40000800000 */
[----:B------:R-:W-:Y:S02]  /*5f30*/  SEL R11, R11, RZ, P1 ;  /* 0x000000ff0b0b7207 */ /* 0x000fe40000800000 */
[----:B------:R-:W-:-:S03]  /*5f40*/  LOP3.LUT R10, R10, R3, RZ, 0x3c, !PT ;  /* 0x000000030a0a7212 */ /* 0x000fc600078e3cff */
[----:B------:R-:W-:Y:S01]  /*5f50*/  IMAD R7, R11, 0x8, R0 ;  /* 0x000000080b077824 */ /* 0x000fe200078e0200 */
[----:B------:R-:W-:Y:S01]  /*5f60*/  SHF.L.U32 R4, R10, 0x1f, RZ ;  /* 0x0000001f0a047819 */ /* 0x000fe200000006ff */
[----:B0-----:R-:W-:Y:S06]  /*5f70*/  @!P0 BRA `(.L_x_107) ;  /* 0x0000000c00288947 */ /* 0x001fec0003800000 */
.L_x_134:
[----:B------:R-:W1:Y:S01]  /*5f80*/  SYNCS.PHASECHK.TRANS64.TRYWAIT P0, [R7+URZ], R4 ;  /* 0x00000004070075a7 */ /* 0x000e62000800017f */
[----:B0-----:R-:W-:-:S05]  /*5f90*/  VIADD R2, R11, 0x1 ;  /* 0x000000010b027836 */ /* 0x001fca0000000000 */
[----:B------:R-:W-:-:S04]  /*5fa0*/  ISETP.NE.AND P1, PT, R2, 0x14, PT ;  /* 0x000000140200780c */ /* 0x000fc80003f25270 */
[----:B------:R-:W-:Y:S02]  /*5fb0*/  SEL R3, RZ, 0x1, P1 ;  /* 0x00000001ff037807 */ /* 0x000fe40000800000 */
[----:B------:R-:W-:Y:S02]  /*5fc0*/  SEL R9, R2, RZ, P1 ;  /* 0x000000ff02097207 */ /* 0x000fe40000800000 */
[----:B------:R-:W-:-:S03]  /*5fd0*/  LOP3.LUT R10, R10, R3, RZ, 0x3c, !PT ;  /* 0x000000030a0a7212 */ /* 0x000fc600078e3cff */
[----:B------:R-:W-:Y:S01]  /*5fe0*/  IMAD R6, R9, 0x8, R0 ;  /* 0x0000000809067824 */ /* 0x000fe200078e0200 */
[----:B------:R-:W-:Y:S01]  /*5ff0*/  SHF.L.U32 R5, R10, 0x1f, RZ ;  /* 0x0000001f0a057819 */ /* 0x000fe200000006ff */
[----:B-1----:R-:W-:Y:S06]  /*6000*/  @!P0 BRA `(.L_x_108) ;  /* 0x0000000c00188947 */ /* 0x002fec0003800000 */
.L_x_135:
[----:B------:R-:W1:Y:S01]  /*6010*/  SYNCS.PHASECHK.TRANS64.TRYWAIT P0, [R6+URZ], R5 ;  /* 0x00000005060075a7 */ /* 0x000e62000800017f */
[----:B------:R-:W-:-:S05]  /*6020*/  VIADD R2, R9, 0x1 ;  /* 0x0000000109027836 */ /* 0x000fca0000000000 */
[----:B------:R-:W-:-:S04]  /*6030*/  ISETP.NE.AND P1, PT, R2, 0x14, PT ;  /* 0x000000140200780c */ /* 0x000fc80003f25270 */
[----:B------:R-:W-:Y:S02]  /*6040*/  SEL R3, RZ, 0x1, P1 ;  /* 0x00000001ff037807 */ /* 0x000fe40000800000 */
[----:B0-----:R-:W-:Y:S02]  /*6050*/  SEL R7, R2, RZ, P1 ;  /* 0x000000ff02077207 */ /* 0x001fe40000800000 */
[----:B------:R-:W-:-:S03]  /*6060*/  LOP3.LUT R10, R10, R3, RZ, 0x3c, !PT ;  /* 0x000000030a0a7212 */ /* 0x000fc600078e3cff */
[----:B------:R-:W-:Y:S01]  /*6070*/  IMAD R9, R7, 0x8, R0 ;  /* 0x0000000807097824 */ /* 0x000fe200078e0200 */
[----:B------:R-:W-:Y:S01]  /*6080*/  SHF.L.U32 R4, R10, 0x1f, RZ ;  /* 0x0000001f0a047819 */ /* 0x000fe200000006ff */
[----:B-1----:R-:W-:Y:S06]  /*6090*/  @!P0 BRA `(.L_x_109) ;  /* 0x0000000c00088947 */ /* 0x002fec0003800000 */
.L_x_136:
[----:B------:R-:W1:Y:S01]  /*60a0*/  SYNCS.PHASECHK.TRANS64.TRYWAIT P0, [R9+URZ], R4 ;  /* 0x00000004090075a7 */ /* 0x000e62000800017f */
[----:B------:R-:W-:-:S05]  /*60b0*/  VIADD R2, R7, 0x1 ;  /* 0x0000000107027836 */ /* 0x000fca0000000000 */
[----:B------:R-:W-:-:S04]  /*60c0*/  ISETP.NE.AND P1, PT, R2, 0x14, PT ;  /* 0x000000140200780c */ /* 0x000fc80003f25270 */
[----:B------:R-:W-:Y:S02]  /*60d0*/  SEL R3, RZ, 0x1, P1 ;  /* 0x00000001ff037807 */ /* 0x000fe40000800000 */
[----:B------:R-:W-:Y:S02]  /*60e0*/  SEL R7, R2, RZ, P1 ;  /* 0x000000ff02077207 */ /* 0x000fe40000800000 */
[----:B------:R-:W-:-:S03]  /*60f0*/  LOP3.LUT R10, R10, R3, RZ, 0x3c, !PT ;  /* 0x000000030a0a7212 */ /* 0x000fc600078e3cff */
[----:B0-----:R-:W-:Y:S01]  /*6100*/  IMAD R6, R7, 0x8, R0 ;  /* 0x0000000807067824 */ /* 0x001fe200078e0200 */
[----:B------:R-:W-:Y:S01]  /*6110*/  SHF.L.U32 R5, R10, 0x1f, RZ ;  /* 0x0000001f0a057819 */ /* 0x000fe200000006ff */
[----:B-1----:R-:W-:Y:S06]  /*6120*/  @!P0 BRA `(.L_x_110) ;  /* 0x0000000800f88947 */ /* 0x002fec0003800000 */
.L_x_137:
        /* <DEDUP_REMOVED lines=9> */
.L_x_138:
        /* <DEDUP_REMOVED lines=9> */
.L_x_139:
        /* <DEDUP_REMOVED lines=9> */
.L_x_140:
        /* <DEDUP_REMOVED lines=9> */
.L_x_141:
        /* <DEDUP_REMOVED lines=9> */
.L_x_142:
        /* <DEDUP_REMOVED lines=9> */
.L_x_143:
        /* <DEDUP_REMOVED lines=9> */
.L_x_144:
        /* <DEDUP_REMOVED lines=9> */
.L_x_145:
        /* <DEDUP_REMOVED lines=9> */
.L_x_146:
        /* <DEDUP_REMOVED lines=9> */
.L_x_147:
        /* <DEDUP_REMOVED lines=9> */
.L_x_148:
        /* <DEDUP_REMOVED lines=9> */
.L_x_149:
        /* <DEDUP_REMOVED lines=9> */
.L_x_150:
        /* <DEDUP_REMOVED lines=9> */
.L_x_151:
[----:B------:R-:W1:Y:S01]  /*6910*/  SYNCS.PHASECHK.TRANS64.TRYWAIT P0, [R6+URZ], R5 ;  /* 0x00000005060075a7 */ /* 0x000e62000800017f */
[----:B------:R-:W-:-:S05]  /*6920*/  VIADD R2, R7, 0x1 ;  /* 0x0000000107027836 */ /* 0x000fca0000000000 */
[----:B------:R-:W-:-:S04]  /*6930*/  ISETP.NE.AND P1, PT, R2, 0x14, PT ;  /* 0x000000140200780c */ /* 0x000fc80003f25270 */
[----:B0-----:R-:W-:Y:S02]  /*6940*/  SEL R4, RZ, 0x1, P1 ;  /* 0x00000001ff047807 */ /* 0x001fe40000800000 */
[----:B------:R-:W-:Y:S02]  /*6950*/  SEL R3, R2, RZ, P1 ;  /* 0x000000ff02037207 */ /* 0x000fe40000800000 */
[----:B------:R-:W-:Y:S01]  /*6960*/  LOP3.LUT R4, R11, R4, RZ, 0x3c, !PT ;  /* 0x000000040b047212 */ /* 0x000fe200078e3cff */
[----:B-1----:R-:W-:Y:S06]  /*6970*/  @!P0 BRA `(.L_x_125) ;  /* 0x0000000800108947 */ /* 0x002fec0003800000 */
.L_x_152:
[----:B------:R-:W-:Y:S01]  /*6980*/  IMAD R3, R3, 0x8, R0 ;  /* 0x0000000803037824 */ /* 0x000fe200078e0200 */
[----:B------:R-:W-:-:S07]  /*6990*/  SHF.L.U32 R0, R4, 0x1f, RZ ;  /* 0x0000001f04007819 */ /* 0x000fce00000006ff */
.L_x_126:
[----:B-1----:R1:W2:Y:S02]  /*69a0*/  SYNCS.PHASECHK.TRANS64.TRYWAIT P0, [R3+URZ], R0 ;  /* 0x00000000030075a7 */ /* 0x0022a4000800017f */
[----:B--2---:R-:W-:Y:S05]  /*69b0*/  @!P0 NANOSLEEP.SYNCS 0x989680 ;  /* 0x009896800000895d */ /* 0x004fea0003900000 */
[----:B------:R-:W2:Y:S02]  /*69c0*/  @!P0 SYNCS.PHASECHK.TRANS64 P0, [R3+URZ], R0 ;  /* 0x00000000030085a7 */ /* 0x000ea4000800007f */
[----:B--2---:R-:W-:Y:S05]  /*69d0*/  @!P0 BRA `(.L_x_126) ;  /* 0xfffffffc00f08947 */ /* 0x004fea000383ffff */
.L_x_105:
[----:B------:R-:W-:Y:S05]  /*69e0*/  BSYNC B0 ;  /* 0x0000000000007941 */ /* 0x000fea0003800000 */
.L_x_104:
[----:B------:R-:W-:Y:S05]  /*69f0*/  EXIT ;  /* 0x000000000000794d */ /* 0x000fea0003800000 */
.L_x_18:
[----:B-1----:R-:W-:-:S04]  /*6a00*/  IMAD.U32 R5, RZ, RZ, UR6 ;  /* 0x00000006ff057e24 */ /* 0x002fc8000f8e00ff */
[----:B------:R1:W3:Y:S03]  /*6a10*/  SYNCS.PHASECHK.TRANS64.TRYWAIT P0, [R5+URZ], R4 ;  /* 0x00000004050075a7 */ /* 0x0002e6000800017f */
[----:B---3--:R-:W-:Y:S05]  /*6a20*/  @!P0 NANOSLEEP.SYNCS 0x989680 ;  /* 0x009896800000895d */ /* 0x008fea0003900000 */
[----:B------:R-:W3:Y:S02]  /*6a30*/  @!P0 SYNCS.PHASECHK.TRANS64 P0, [R5+URZ], R4 ;  /* 0x00000004050085a7 */ /* 0x000ee4000800007f */
[----:B---3--:R-:W-:Y:S05]  /*6a40*/  @!P0 BRA `(.L_x_18) ;  /* 0xfffffffc00ec8947 */ /* 0x008fea000383ffff */
[----:B------:R-:W-:Y:S05]  /*6a50*/  BRA `(.L_x_17) ;  /* 0xffffffac00147947 */ /* 0x000fea000383ffff */
.L_x_24:
[----:B-1----:R-:W-:-:S04]  /*6a60*/  IMAD.U32 R12, RZ, RZ, UR16 ;  /* 0x00000010ff0c7e24 */ /* 0x002fc8000f8e00ff */
[----:B------:R1:W3:Y:S03]  /*6a70*/  SYNCS.PHASECHK.TRANS64.TRYWAIT P0, [R12+URZ], R5 ;  /* 0x000000050c0075a7 */ /* 0x0002e6000800017f */
[----:B---3--:R-:W-:Y:S05]  /*6a80*/  @!P0 NANOSLEEP.SYNCS 0x989680 ;  /* 0x009896800000895d */ /* 0x008fea0003900000 */
[----:B------:R-:W3:Y:S02]  /*6a90*/  @!P0 SYNCS.PHASECHK.TRANS64 P0, [R12+URZ], R5 ;  /* 0x000000050c0085a7 */ /* 0x000ee4000800007f */
[----:B---3--:R-:W-:Y:S05]  /*6aa0*/  @!P0 BRA `(.L_x_24) ;  /* 0xfffffffc00ec8947 */ /* 0x008fea000383ffff */
[----:B------:R-:W-:Y:S05]  /*6ab0*/  BRA `(.L_x_23) ;  /* 0xffffffb000a47947 */ /* 0x000fea000383ffff */
.L_x_91:
[----:B------:R-:W-:Y:S01]  /*6ac0*/  BSSY B1, `(.L_x_127) ;  /* 0x0000006000017945 */ /* 0x000fe20003800000 */
[----:B------:R-:W-:-:S07]  /*6ad0*/  IMAD.MOV.U32 R2, RZ, RZ, -0x1 ;  /* 0xffffffffff027424 */ /* 0x000fce00078e00ff */
[----:B------:R-:W-:Y:S05]  /*6ae0*/  WARPSYNC.COLLECTIVE R2, `(.L_x_128) ;  /* 0x00000000020c7348 */ /* 0x000fea0003c00000 */
[----:B------:R-:W-:Y:S02]  /*6af0*/  ELECT P1, UR62, PT ;  /* 0x00000000003e782f */ /* 0x000fe40003820000 */
[----:B------:R-:W-:Y:S01]  /*6b00*/  MOV R2, UR62 ;  /* 0x0000003e00027c02 */ /* 0x000fe20008000f00 */
[----:B------:R-:W-:Y:S10]  /*6b10*/  ENDCOLLECTIVE ;  /* 0x000000000000791b */ /* 0x000ff40003800000 */
.L_x_128:
[----:B------:R-:W-:Y:S05]  /*6b20*/  BSYNC B1 ;  /* 0x0000000000017941 */ /* 0x000fea0003800000 */
.L_x_127:
[----:B------:R-:W-:Y:S05]  /*6b30*/  BRA `(.L_x_129) ;  /* 0xffffffe800047947 */ /* 0x000fea000383ffff */
.L_x_94:
[----:B-1----:R1:W2:Y:S02]  /*6b40*/  SYNCS.PHASECHK.TRANS64.TRYWAIT P1, [R20+URZ+0xa0], R5 ;  /* 0x0000a005140075a7 */ /* 0x0022a4000802017f */
[----:B--2---:R-:W-:Y:S05]  /*6b50*/  @!P1 NANOSLEEP.SYNCS 0x989680 ;  /* 0x009896800000995d */ /* 0x004fea0003900000 */
[----:B------:R-:W2:Y:S02]  /*6b60*/  @!P1 SYNCS.PHASECHK.TRANS64 P1, [R20+URZ+0xa0], R5 ;  /* 0x0000a005140095a7 */ /* 0x000ea4000802007f */
[----:B--2---:R-:W-:Y:S05]  /*6b70*/  @!P1 BRA `(.L_x_94) ;  /* 0xfffffffc00f09947 */ /* 0x004fea000383ffff */
[----:B------:R-:W-:Y:S05]  /*6b80*/  BRA `(.L_x_130) ;  /* 0xffffffe800387947 */ /* 0x000fea000383ffff */
.L_x_103:
[----:B------:R-:W-:Y:S01]  /*6b90*/  BSSY B0, `(.L_x_131) ;  /* 0x0000006000007945 */ /* 0x000fe20003800000 */
[----:B------:R-:W-:-:S07]  /*6ba0*/  IMAD.MOV.U32 R2, RZ, RZ, -0x1 ;  /* 0xffffffffff027424 */ /* 0x000fce00078e00ff */
[----:B------:R-:W-:Y:S05]  /*6bb0*/  WARPSYNC.COLLECTIVE R2, `(.L_x_132) ;  /* 0x00000000020c7348 */ /* 0x000fea0003c00000 */
[----:B------:R-:W-:Y:S02]  /*6bc0*/  ELECT P1, UR62, PT ;  /* 0x00000000003e782f */ /* 0x000fe40003820000 */
[----:B------:R-:W-:Y:S01]  /*6bd0*/  MOV R2, UR62 ;  /* 0x0000003e00027c02 */ /* 0x000fe20008000f00 */
[----:B------:R-:W-:Y:S10]  /*6be0*/  ENDCOLLECTIVE ;  /* 0x000000000000791b */ /* 0x000ff40003800000 */
.L_x_132:
[----:B------:R-:W-:Y:S05]  /*6bf0*/  BSYNC B0 ;  /* 0x0000000000007941 */ /* 0x000fea0003800000 */
.L_x_131:
[----:B------:R-:W-:Y:S01]  /*6c00*/  PLOP3.LUT P0, PT, P1, PT, PT, 0x80, 0x0 ;  /* 0x000000000000781c */ /* 0x000fe20000f0f070 */
[----:B------:R-:W-:-:S12]  /*6c10*/  BRA `(.L_x_133) ;  /* 0xfffffff000847947 */ /* 0x000fd8000383ffff */
.L_x_107:
[----:B0-----:R0:W1:Y:S02]  /*6c20*/  SYNCS.PHASECHK.TRANS64.TRYWAIT P0, [R5+URZ], R2 ;  /* 0x00000002050075a7 */ /* 0x001064000800017f */
[----:B-1----:R-:W-:Y:S05]  /*6c30*/  @!P0 NANOSLEEP.SYNCS 0x989680 ;  /* 0x009896800000895d */ /* 0x002fea0003900000 */
[----:B------:R-:W1:Y:S02]  /*6c40*/  @!P0 SYNCS.PHASECHK.TRANS64 P0, [R5+URZ], R2 ;  /* 0x00000002050085a7 */ /* 0x000e64000800007f */
[----:B-1----:R-:W-:Y:S05]  /*6c50*/  @!P0 BRA `(.L_x_107) ;  /* 0xfffffffc00f08947 */ /* 0x002fea000383ffff */
[----:B------:R-:W-:Y:S05]  /*6c60*/  BRA `(.L_x_134) ;  /* 0xfffffff000c47947 */ /* 0x000fea000383ffff */
.L_x_108:
[----:B0-----:R0:W1:Y:S02]  /*6c70*/  SYNCS.PHASECHK.TRANS64.TRYWAIT P0, [R7+URZ], R4 ;  /* 0x00000004070075a7 */ /* 0x001064000800017f */
[----:B-1----:R-:W-:Y:S05]  /*6c80*/  @!P0 NANOSLEEP.SYNCS 0x989680 ;  /* 0x009896800000895d */ /* 0x002fea0003900000 */
[----:B------:R-:W1:Y:S02]  /*6c90*/  @!P0 SYNCS.PHASECHK.TRANS64 P0, [R7+URZ], R4 ;  /* 0x00000004070085a7 */ /* 0x000e64000800007f */
[----:B-1----:R-:W-:Y:S05]  /*6ca0*/  @!P0 BRA `(.L_x_108) ;  /* 0xfffffffc00f08947 */ /* 0x002fea000383ffff */
[----:B------:R-:W-:Y:S05]  /*6cb0*/  BRA `(.L_x_135) ;  /* 0xfffffff000d47947 */ /* 0x000fea000383ffff */
.L_x_109:
[----:B0-----:R0:W1:Y:S02]  /*6cc0*/  SYNCS.PHASECHK.TRANS64.TRYWAIT P0, [R6+URZ], R5 ;  /* 0x00000005060075a7 */ /* 0x001064000800017f */
[----:B-1----:R-:W-:Y:S05]  /*6cd0*/  @!P0 NANOSLEEP.SYNCS 0x989680 ;  /* 0x009896800000895d */ /* 0x002fea0003900000 */
[----:B------:R-:W1:Y:S02]  /*6ce0*/  @!P0 SYNCS.PHASECHK.TRANS64 P0, [R6+URZ], R5 ;  /* 0x00000005060085a7 */ /* 0x000e64000800007f */
[----:B-1----:R-:W-:Y:S05]  /*6cf0*/  @!P0 BRA `(.L_x_109) ;  /* 0xfffffffc00f08947 */ /* 0x002fea000383ffff */
[----:B------:R-:W-:Y:S05]  /*6d00*/  BRA `(.L_x_136) ;  /* 0xfffffff000e47947 */ /* 0x000fea000383ffff */
.L_x_110:
[----:B0-----:R0:W1:Y:S02]  /*6d10*/  SYNCS.PHASECHK.TRANS64.TRYWAIT P0, [R9+URZ], R4 ;  /* 0x00000004090075a7 */ /* 0x001064000800017f */
[----:B-1----:R-:W-:Y:S05]  /*6d20*/  @!P0 NANOSLEEP.SYNCS 0x989680 ;  /* 0x009896800000895d */ /* 0x002fea0003900000 */
[----:B------:R-:W1:Y:S02]  /*6d30*/  @!P0 SYNCS.PHASECHK.TRANS64 P0, [R9+URZ], R4 ;  /* 0x00000004090085a7 */ /* 0x000e64000800007f */
[----:B-1----:R-:W-:Y:S05]  /*6d40*/  @!P0 BRA `(.L_x_110) ;  /* 0xfffffffc00f08947 */ /* 0x002fea000383ffff */
[----:B------:R-:W-:Y:S05]  /*6d50*/  BRA `(.L_x_137) ;  /* 0xfffffff000f47947 */ /* 0x000fea000383ffff */
.L_x_111:
[----:B0-----:R0:W1:Y:S02]  /*6d60*/  SYNCS.PHASECHK.TRANS64.TRYWAIT P0, [R6+URZ], R5 ;  /* 0x00000005060075a7 */ /* 0x001064000800017f */
[----:B-1----:R-:W-:Y:S05]  /*6d70*/  @!P0 NANOSLEEP.SYNCS 0x989680 ;  /* 0x009896800000895d */ /* 0x002fea0003900000 */
[----:B------:R-:W1:Y:S02]  /*6d80*/  @!P0 SYNCS.PHASECHK.TRANS64 P0, [R6+URZ], R5 ;  /* 0x00000005060085a7 */ /* 0x000e64000800007f */
[----:B-1----:R-:W-:Y:S05]  /*6d90*/  @!P0 BRA `(.L_x_111) ;  /* 0xfffffffc00f08947 */ /* 0x002fea000383ffff */
[----:B------:R-:W-:Y:S05]  /*6da0*/  BRA `(.L_x_138) ;  /* 0xfffffff400047947 */ /* 0x000fea000383ffff */
.L_x_112:
[----:B0-----:R0:W1:Y:S02]  /*6db0*/  SYNCS.PHASECHK.TRANS64.TRYWAIT P0, [R9+URZ], R4 ;  /* 0x00000004090075a7 */ /* 0x001064000800017f */
[----:B-1----:R-:W-:Y:S05]  /*6dc0*/  @!P0 NANOSLEEP.SYNCS 0x989680 ;  /* 0x009896800000895d */ /* 0x002fea0003900000 */
[----:B------:R-:W1:Y:S02]  /*6dd0*/  @!P0 SYNCS.PHASECHK.TRANS64 P0, [R9+URZ], R4 ;  /* 0x00000004090085a7 */ /* 0x000e64000800007f */
[----:B-1----:R-:W-:Y:S05]  /*6de0*/  @!P0 BRA `(.L_x_112) ;  /* 0xfffffffc00f08947 */ /* 0x002fea000383ffff */
[----:B------:R-:W-:Y:S05]  /*6df0*/  BRA `(.L_x_139) ;  /* 0xfffffff400147947 */ /* 0x000fea000383ffff */
.L_x_113:
[----:B0-----:R0:W1:Y:S02]  /*6e00*/  SYNCS.PHASECHK.TRANS64.TRYWAIT P0, [R6+URZ], R5 ;  /* 0x00000005060075a7 */ /* 0x001064000800017f */
[----:B-1----:R-:W-:Y:S05]  /*6e10*/  @!P0 NANOSLEEP.SYNCS 0x989680 ;  /* 0x009896800000895d */ /* 0x002fea0003900000 */
[----:B------:R-:W1:Y:S02]  /*6e20*/  @!P0 SYNCS.PHASECHK.TRANS64 P0, [R6+URZ], R5 ;  /* 0x00000005060085a7 */ /* 0x000e64000800007f */
[----:B-1----:R-:W-:Y:S05]  /*6e30*/  @!P0 BRA `(.L_x_113) ;  /* 0xfffffffc00f08947 */ /* 0x002fea000383ffff */
[----:B------:R-:W-:Y:S05]  /*6e40*/  BRA `(.L_x_140) ;  /* 0xfffffff400247947 */ /* 0x000fea000383ffff */
.L_x_114:
[----:B0-----:R0:W1:Y:S02]  /*6e50*/  SYNCS.PHASECHK.TRANS64.TRYWAIT P0, [R9+URZ], R4 ;  /* 0x00000004090075a7 */ /* 0x001064000800017f */
[----:B-1----:R-:W-:Y:S05]  /*6e60*/  @!P0 NANOSLEEP.SYNCS 0x989680 ;  /* 0x009896800000895d */ /* 0x002fea0003900000 */
[----:B------:R-:W1:Y:S02]  /*6e70*/  @!P0 SYNCS.PHASECHK.TRANS64 P0, [R9+URZ], R4 ;  /* 0x00000004090085a7 */ /* 0x000e64000800007f */
[----:B-1----:R-:W-:Y:S05]  /*6e80*/  @!P0 BRA `(.L_x_114) ;  /* 0xfffffffc00f08947 */ /* 0x002fea000383ffff */
[----:B------:R-:W-:Y:S05]  /*6e90*/  BRA `(.L_x_141) ;  /* 0xfffffff400347947 */ /* 0x000fea000383ffff */
.L_x_115:
[----:B0-----:R0:W1:Y:S02]  /*6ea0*/  SYNCS.PHASECHK.TRANS64.TRYWAIT P0, [R6+URZ], R5 ;  /* 0x00000005060075a7 */ /* 0x001064000800017f */
[----:B-1----:R-:W-:Y:S05]  /*6eb0*/  @!P0 NANOSLEEP.SYNCS 0x989680 ;  /* 0x009896800000895d */ /* 0x002fea0003900000 */
[----:B------:R-:W1:Y:S02]  /*6ec0*/  @!P0 SYNCS.PHASECHK.TRANS64 P0, [R6+URZ], R5 ;  /* 0x00000005060085a7 */ /* 0x000e64000800007f */
[----:B-1----:R-:W-:Y:S05]  /*6ed0*/  @!P0 BRA `(.L_x_115) ;  /* 0xfffffffc00f08947 */ /* 0x002fea000383ffff */
[----:B------:R-:W-:Y:S05]  /*6ee0*/  BRA `(.L_x_142) ;  /* 0xfffffff400447947 */ /* 0x000fea000383ffff */
.L_x_116:
[----:B0-----:R0:W1:Y:S02]  /*6ef0*/  SYNCS.PHASECHK.TRANS64.TRYWAIT P0, [R9+URZ], R4 ;  /* 0x00000004090075a7 */ /* 0x001064000800017f */
[----:B-1----:R-:W-:Y:S05]  /*6f00*/  @!P0 NANOSLEEP.SYNCS 0x989680 ;  /* 0x009896800000895d */ /* 0x002fea0003900000 */
[----:B------:R-:W1:Y:S02]  /*6f10*/  @!P0 SYNCS.PHASECHK.TRANS64 P0, [R9+URZ], R4 ;  /* 0x00000004090085a7 */ /* 0x000e64000800007f */
[----:B-1----:R-:W-:Y:S05]  /*6f20*/  @!P0 BRA `(.L_x_116) ;  /* 0xfffffffc00f08947 */ /* 0x002fea000383ffff */
[----:B------:R-:W-:Y:S05]  /*6f30*/  BRA `(.L_x_143) ;  /* 0xfffffff400547947 */ /* 0x000fea000383ffff */
.L_x_117:
[----:B0-----:R0:W1:Y:S02]  /*6f40*/  SYNCS.PHASECHK.TRANS64.TRYWAIT P0, [R6+URZ], R5 ;  /* 0x00000005060075a7 */ /* 0x001064000800017f */
[----:B-1----:R-:W-:Y:S05]  /*6f50*/  @!P0 NANOSLEEP.SYNCS 0x989680 ;  /* 0x009896800000895d */ /* 0x002fea0003900000 */
[----:B------:R-:W1:Y:S02]  /*6f60*/  @!P0 SYNCS.PHASECHK.TRANS64 P0, [R6+URZ], R5 ;  /* 0x00000005060085a7 */ /* 0x000e64000800007f */
[----:B-1----:R-:W-:Y:S05]  /*6f70*/  @!P0 BRA `(.L_x_117) ;  /* 0xfffffffc00f08947 */ /* 0x002fea000383ffff */
[----:B------:R-:W-:Y:S05]  /*6f80*/  BRA `(.L_x_144) ;  /* 0xfffffff400647947 */ /* 0x000fea000383ffff */
.L_x_118:
[----:B0-----:R0:W1:Y:S02]  /*6f90*/  SYNCS.PHASECHK.TRANS64.TRYWAIT P0, [R9+URZ], R4 ;  /* 0x00000004090075a7 */ /* 0x001064000800017f */
[----:B-1----:R-:W-:Y:S05]  /*6fa0*/  @!P0 NANOSLEEP.SYNCS 0x989680 ;  /* 0x009896800000895d */ /* 0x002fea0003900000 */
[----:B------:R-:W1:Y:S02]  /*6fb0*/  @!P0 SYNCS.PHASECHK.TRANS64 P0, [R9+URZ], R4 ;  /* 0x00000004090085a7 */ /* 0x000e64000800007f */
[----:B-1----:R-:W-:Y:S05]  /*6fc0*/  @!P0 BRA `(.L_x_118) ;  /* 0xfffffffc00f08947 */ /* 0x002fea000383ffff */
[----:B------:R-:W-:Y:S05]  /*6fd0*/  BRA `(.L_x_145) ;  /* 0xfffffff400747947 */ /* 0x000fea000383ffff */
.L_x_119:
[----:B0-----:R0:W1:Y:S02]  /*6fe0*/  SYNCS.PHASECHK.TRANS64.TRYWAIT P0, [R6+URZ], R5 ;  /* 0x00000005060075a7 */ /* 0x001064000800017f */
[----:B-1----:R-:W-:Y:S05]  /*6ff0*/  @!P0 NANOSLEEP.SYNCS 0x989680 ;  /* 0x009896800000895d */ /* 0x002fea0003900000 */
[----:B------:R-:W1:Y:S02]  /*7000*/  @!P0 SYNCS.PHASECHK.TRANS64 P0, [R6+URZ], R5 ;  /* 0x00000005060085a7 */ /* 0x000e64000800007f */
[----:B-1----:R-:W-:Y:S05]  /*7010*/  @!P0 BRA `(.L_x_119) ;  /* 0xfffffffc00f08947 */ /* 0x002fea000383ffff */
[----:B------:R-:W-:Y:S05]  /*7020*/  BRA `(.L_x_146) ;  /* 0xfffffff400847947 */ /* 0x000fea000383ffff */
.L_x_120:
[----:B0-----:R0:W1:Y:S02]  /*7030*/  SYNCS.PHASECHK.TRANS64.TRYWAIT P0, [R9+URZ], R4 ;  /* 0x00000004090075a7 */ /* 0x001064000800017f */
[----:B-1----:R-:W-:Y:S05]  /*7040*/  @!P0 NANOSLEEP.SYNCS 0x989680 ;  /* 0x009896800000895d */ /* 0x002fea0003900000 */
[----:B------:R-:W1:Y:S02]  /*7050*/  @!P0 SYNCS.PHASECHK.TRANS64 P0, [R9+URZ], R4 ;  /* 0x00000004090085a7 */ /* 0x000e64000800007f */
[----:B-1----:R-:W-:Y:S05]  /*7060*/  @!P0 BRA `(.L_x_120) ;  /* 0xfffffffc00f08947 */ /* 0x002fea000383ffff */
[----:B------:R-:W-:Y:S05]  /*7070*/  BRA `(.L_x_147) ;  /* 0xfffffff400947947 */ /* 0x000fea000383ffff */
.L_x_121:
[----:B0-----:R0:W1:Y:S02]  /*7080*/  SYNCS.PHASECHK.TRANS64.TRYWAIT P0, [R6+URZ], R5 ;  /* 0x00000005060075a7 */ /* 0x001064000800017f */
[----:B-1----:R-:W-:Y:S05]  /*7090*/  @!P0 NANOSLEEP.SYNCS 0x989680 ;  /* 0x009896800000895d */ /* 0x002fea0003900000 */
[----:B------:R-:W1:Y:S02]  /*70a0*/  @!P0 SYNCS.PHASECHK.TRANS64 P0, [R6+URZ], R5 ;  /* 0x00000005060085a7 */ /* 0x000e64000800007f */
[----:B-1----:R-:W-:Y:S05]  /*70b0*/  @!P0 BRA `(.L_x_121) ;  /* 0xfffffffc00f08947 */ /* 0x002fea000383ffff */
[----:B------:R-:W-:Y:S05]  /*70c0*/  BRA `(.L_x_148) ;  /* 0xfffffff400a47947 */ /* 0x000fea000383ffff */
.L_x_122:
[----:B0-----:R0:W1:Y:S02]  /*70d0*/  SYNCS.PHASECHK.TRANS64.TRYWAIT P0, [R9+URZ], R4 ;  /* 0x00000004090075a7 */ /* 0x001064000800017f */
[----:B-1----:R-:W-:Y:S05]  /*70e0*/  @!P0 NANOSLEEP.SYNCS 0x989680 ;  /* 0x009896800000895d */ /* 0x002fea0003900000 */
[----:B------:R-:W1:Y:S02]  /*70f0*/  @!P0 SYNCS.PHASECHK.TRANS64 P0, [R9+URZ], R4 ;  /* 0x00000004090085a7 */ /* 0x000e64000800007f */
[----:B-1----:R-:W-:Y:S05]  /*7100*/  @!P0 BRA `(.L_x_122) ;  /* 0xfffffffc00f08947 */ /* 0x002fea000383ffff */
[----:B------:R-:W-:Y:S05]  /*7110*/  BRA `(.L_x_149) ;  /* 0xfffffff400b47947 */ /* 0x000fea000383ffff */
.L_x_123:
[----:B0-----:R0:W1:Y:S02]  /*7120*/  SYNCS.PHASECHK.TRANS64.TRYWAIT P0, [R6+URZ], R5 ;  /* 0x00000005060075a7 */ /* 0x001064000800017f */
[----:B-1----:R-:W-:Y:S05]  /*7130*/  @!P0 NANOSLEEP.SYNCS 0x989680 ;  /* 0x009896800000895d */ /* 0x002fea0003900000 */
[----:B------:R-:W1:Y:S02]  /*7140*/  @!P0 SYNCS.PHASECHK.TRANS64 P0, [R6+URZ], R5 ;  /* 0x00000005060085a7 */ /* 0x000e64000800007f */
[----:B-1----:R-:W-:Y:S05]  /*7150*/  @!P0 BRA `(.L_x_123) ;  /* 0xfffffffc00f08947 */ /* 0x002fea000383ffff */
[----:B------:R-:W-:Y:S05]  /*7160*/  BRA `(.L_x_150) ;  /* 0xfffffff400c47947 */ /* 0x000fea000383ffff */
.L_x_124:
[----:B0-----:R0:W1:Y:S02]  /*7170*/  SYNCS.PHASECHK.TRANS64.TRYWAIT P0, [R9+URZ], R4 ;  /* 0x00000004090075a7 */ /* 0x001064000800017f */
[----:B-1----:R-:W-:Y:S05]  /*7180*/  @!P0 NANOSLEEP.SYNCS 0x989680 ;  /* 0x009896800000895d */ /* 0x002fea0003900000 */
[----:B------:R-:W1:Y:S02]  /*7190*/  @!P0 SYNCS.PHASECHK.TRANS64 P0, [R9+URZ], R4 ;  /* 0x00000004090085a7 */ /* 0x000e64000800007f */
[----:B-1----:R-:W-:Y:S05]  /*71a0*/  @!P0 BRA `(.L_x_124) ;  /* 0xfffffffc00f08947 */ /* 0x002fea000383ffff */
[----:B------:R-:W-:Y:S05]  /*71b0*/  BRA `(.L_x_151) ;  /* 0xfffffff400d47947 */ /* 0x000fea000383ffff */
.L_x_125:
[----:B0-----:R0:W1:Y:S02]  /*71c0*/  SYNCS.PHASECHK.TRANS64.TRYWAIT P0, [R6+URZ], R5 ;  /* 0x00000005060075a7 */ /* 0x001064000800017f */
[----:B-1----:R-:W-:Y:S05]  /*71d0*/  @!P0 NANOSLEEP.SYNCS 0x989680 ;  /* 0x009896800000895d */ /* 0x002fea0003900000 */
[----:B------:R-:W1:Y:S02]  /*71e0*/  @!P0 SYNCS.PHASECHK.TRANS64 P0, [R6+URZ], R5 ;  /* 0x00000005060085a7 */ /* 0x000e64000800007f */
[----:B-1----:R-:W-:Y:S05]  /*71f0*/  @!P0 BRA `(.L_x_125) ;  /* 0xfffffffc00f08947 */ /* 0x002fea000383ffff */
[----:B------:R-:W-:Y:S05]  /*7200*/  BRA `(.L_x_152) ;  /* 0xfffffff400dc7947 */ /* 0x000fea000383ffff */
.L_x_153:
[----:B------:R-:W-:-:S00]  /*7210*/  BRA `(.L_x_153) ;  /* 0xfffffffc00fc7947 */ /* 0x000fc0000383ffff */
[----:B------:R-:W-:-:S00]  /*7220*/  NOP ;  /* 0x0000000000007918 */ /* 0x000fc00000000000 */
        /* <DEDUP_REMOVED lines=13> */
.L_x_154:


//--------------------- .nv.shared._ZN7cutlass13device_kernelINS_4gemm6kernel13GemmUniversalIN4cute5tupleIJiiiiEEENS1_10collective13CollectiveMmaINS1_37MainloopSm90TmaGmmaWarpSpecializedFP8ILi20ENS5_IJNS4_1CILi1EEESB_SB_EEENS1_35KernelTmaWarpSpecializedCooperativeEEENS5_IJNSA_ILi128EEENSA_ILi48EEENSA_ILi64EEEEEENS_12float_e4m3_tENS5_IJlSB_lEEESJ_SK_NS4_8TiledMMAINS4_8MMA_AtomIJNS4_4SM904GMMA30MMA_64x16x32_F32E4M3E4M3_SS_TNILNSO_7ScaleInE1ELSQ_1EEEEEENS4_6LayoutINS5_IJNSA_ILi2EEESB_SB_EEENS5_IJSB_NSA_ILi0EEESW_EEEEENS5_IJNS4_10UnderscoreESZ_SZ_EEEEENS4_13SM90_TMA_LOADENS4_14ComposedLayoutINS4_7SwizzleILi2ELi4ELi3EEENS4_18smem_ptr_flag_bitsILi8EEENST_INS5_IJNSA_ILi8EEESH_EEENS5_IJSH_SB_EEEEEEEvNS4_8identityES12_S1C_vS1D_EENS_8epilogue10collective6detail29Sm90TmaWarpSpecializedAdapterINS1G_15DefaultEpilogueISJ_SK_SK_NS1F_6thread17LinearCombinationISJ_Li1EffLNS1K_9ScaleType4KindE0ELNS_15FloatRoundStyleE2ESJ_EENS1_15EpilogueDefaultEEEEEvvEEEEvNT_6ParamsE --------------------------
	.section	.nv.shared._ZN7cutlass13device_kernelINS_4gemm6kernel13GemmUniversalIN4cute5tupleIJiiiiEEENS1_10collective13CollectiveMmaINS1_37MainloopSm90TmaGmmaWarpSpecializedFP8ILi20ENS5_IJNS4_1CILi1EEESB_SB_EEENS1_35KernelTmaWarpSpecializedCooperativeEEENS5_IJNSA_ILi128EEENSA_ILi48EEENSA_ILi64EEEEEENS_12float_e4m3_tENS5_IJlSB_lEEESJ_SK_NS4_8TiledMMAINS4_8MMA_AtomIJNS4_4SM904GMMA30MMA_64x16x32_F32E4M3E4M3_SS_TNILNSO_7ScaleInE1ELSQ_1EEEEEENS4_6LayoutINS5_IJNSA_ILi2EEESB_SB_EEENS5_IJSB_NSA_ILi0EEESW_EEEEENS5_IJNS4_10UnderscoreESZ_SZ_EEEEENS4_13SM90_TMA_LOADENS4_14ComposedLayoutINS4_7SwizzleILi2ELi4ELi3EEENS4_18smem_ptr_flag_bitsILi8EEENST_INS5_IJNSA_ILi8EEESH_EEENS5_IJSH_SB_EEEEEEEvNS4_8identityES12_S1C_vS1D_EENS_8epilogue10collective6detail29Sm90TmaWarpSpecializedAdapterINS1G_15DefaultEpilogueISJ_SK_SK_NS1F_6thread17LinearCombinationISJ_Li1EffLNS1K_9ScaleType4KindE0ELNS_15FloatRoundStyleE2ESJ_EENS1_15EpilogueDefaultEEEEEvvEEEEvNT_6ParamsE,"aw",@nobits
	.sectionflags	@""
	.align	16
	.zero		1024


//--------------------- .nv.shared.reserved.0     --------------------------
	.section	.nv.shared.reserved.0,"aw",@nobits
	.weak		__nv_reservedSMEM_offset_0_alias
	.size		__nv_reservedSMEM_offset_0_alias, 0, 0
	.other		__nv_reservedSMEM_offset_0_alias,@"STO_CUDA_RESERVED_SHARED STV_DEFAULT"
__nv_reservedSMEM_offset_0_alias:
	.zero		0


//--------------------- .nv.global                --------------------------
	.section	.nv.global,"aw",@nobits
.nv.global:
	.type		_ZN40_INTERNAL_071594d9_4_k_cu_385c690f_102664cute1_E,@object
	.size		_ZN40_INTERNAL_071594d9_4_k_cu_385c690f_102664cute1_E,(_ZN40_INTERNAL_071594d9_4_k_cu_385c690f_102664cuda3std3__45__cpo6cbeginE - _ZN40_INTERNAL_071594d9_4_k_cu_385c690f_102664cute1_E)
_ZN40_INTERNAL_071594d9_4_k_cu_385c690f_102664cute1_E:
	.zero		1
	.type		_ZN40_INTERNAL_071594d9_4_k_cu_385c690f_102664cuda3std3__45__cpo6cbeginE,@object
	.size		_ZN40_INTERNAL_071594d9_4_k_cu_385c690f_102664cuda3std3__45__cpo6cbeginE,(_ZN40_INTERNAL_071594d9_4_k_cu_385c690f_102664cuda3std3__48in_placeE - _ZN40_INTERNAL_071594d9_4_k_cu_385c690f_102664cuda3std3__45__cpo6cbeginE)
_ZN40_INTERNAL_071594d9_4_k_cu_385c690f_102664cuda3std3__45__cpo6cbeginE:
	.zero		1
	.type		_ZN40_INTERNAL_071594d9_4_k_cu_385c690f_102664cuda3std3__48in_placeE,@object
	.size		_ZN40_INTERNAL_071594d9_4_k_cu_385c690f_102664cuda3std3__48in_placeE,(_ZN40_INTERNAL_071594d9_4_k_cu_385c690f_102664cuda3std6ranges3__45__cpo9iter_moveE - _ZN40_INTERNAL_071594d9_4_k_cu_385c690f_102664cuda3std3__48in_placeE)
_ZN40_INTERNAL_071594d9_4_k_cu_385c690f_102664cuda3std3__48in_placeE:
	.zero		1
	.type		_ZN40_INTERNAL_071594d9_4_k_cu_385c690f_102664cuda3std6ranges3__45__cpo9iter_moveE,@object
	.size		_ZN40_INTERNAL_071594d9_4_k_cu_385c690f_102664cuda3std6ranges3__45__cpo9iter_moveE,(_ZN40_INTERNAL_071594d9_4_k_cu_385c690f_102664cuda3std3__45__cpo5beginE - _ZN40_INTERNAL_071594d9_4_k_cu_385c690f_102664cuda3std6ranges3__45__cpo9iter_moveE)
_ZN40_INTERNAL_071594d9_4_k_cu_385c690f_102664cuda3std6ranges3__45__cpo9iter_moveE:
	.zero		1
	.type		_ZN40_INTERNAL_071594d9_4_k_cu_385c690f_102664cuda3std3__45__cpo5beginE,@object
	.size		_ZN40_INTERNAL_071594d9_4_k_cu_385c690f_102664cuda3std3__45__cpo5beginE,(_ZN40_INTERNAL_071594d9_4_k_cu_385c690f_102664cuda3std3__442_GLOBAL__N__071594d9_4_k_cu_385c690f_102666ignoreE - _ZN40_INTERNAL_071594d9_4_k_cu_385c690f_102664cuda3std3__45__cpo5beginE)
_ZN40_INTERNAL_071594d9_4_k_cu_385c690f_102664cuda3std3__45__cpo5beginE:
	.zero		1
	.type		_ZN40_INTERNAL_071594d9_4_k_cu_385c690f_102664cuda3std3__442_GLOBAL__N__071594d9_4_k_cu_385c690f_102666ignoreE,@object
	.size		_ZN40_INTERNAL_071594d9_4_k_cu_385c690f_102664cuda3std3__442_GLOBAL__N__071594d9_4_k_cu_385c690f_102666ignoreE,(_ZN40_INTERNAL_071594d9_4_k_cu_385c690f_102664cute7productE - _ZN40_INTERNAL_071594d9_4_k_cu_385c690f_102664cuda3std3__442_GLOBAL__N__071594d9_4_k_cu_385c690f_102666ignoreE)
_ZN40_INTERNAL_071594d9_4_k_cu_385c690f_102664cuda3std3__442_GLOBAL__N__071594d9_4_k_cu_385c690f_102666ignoreE:
	.zero		1
	.type		_ZN40_INTERNAL_071594d9_4_k_cu_385c690f_102664cute7productE,@object
	.size		_ZN40_INTERNAL_071594d9_4_k_cu_385c690f_102664cute7productE,(_ZN40_INTERNAL_071594d9_4_k_cu_385c690f_102664cuda3std3__45__cpo3endE - _ZN40_INTERNAL_071594d9_4_k_cu_385c690f_102664cute7productE)
_ZN40_INTERNAL_071594d9_4_k_cu_385c690f_102664cute7productE:
	.zero		1
	.type		_ZN40_INTERNAL_071594d9_4_k_cu_385c690f_102664cuda3std3__45__cpo3endE,@object
	.size		_ZN40_INTERNAL_071594d9_4_k_cu_385c690f_102664cuda3std3__45__cpo3endE,(_ZN40_INTERNAL_071594d9_4_k_cu_385c690f_102664cuda3std3__419piecewise_constructE - _ZN40_INTERNAL_071594d9_4_k_cu_385c690f_102664cuda3std3__45__cpo3endE)
_ZN40_INTERNAL_071594d9_4_k_cu_385c690f_102664cuda3std3__45__cpo3endE:
	.zero		1
	.type		_ZN40_INTERNAL_071594d9_4_k_cu_385c690f_102664cuda3std3__419piecewise_constructE,@object
	.size		_ZN40_INTERNAL_071594d9_4_k_cu_385c690f_102664cuda3std3__419piecewise_constructE,(_ZN40_INTERNAL_071594d9_4_k_cu_385c690f_102664cuda3std3__45__cpo4cendE - _ZN40_INTERNAL_071594d9_4_k_cu_385c690f_102664cuda3std3__419piecewise_constructE)
_ZN40_INTERNAL_071594d9_4_k_cu_385c690f_102664cuda3std3__419piecewise_constructE:
	.zero		1
	.type		_ZN40_INTERNAL_071594d9_4_k_cu_385c690f_102664cuda3std3__45__cpo4cendE,@object
	.size		_ZN40_INTERNAL_071594d9_4_k_cu_385c690f_102664cuda3std3__45__cpo4cendE,(_ZN40_INTERNAL_071594d9_4_k_cu_385c690f_102664cuda3std6ranges3__45__cpo4swapE - _ZN40_INTERNAL_071594d9_4_k_cu_385c690f_102664cuda3std3__45__cpo4cendE)
_ZN40_INTERNAL_071594d9_4_k_cu_385c690f_102664cuda3std3__45__cpo4cendE:
	.zero		1
	.type		_ZN40_INTERNAL_071594d9_4_k_cu_385c690f_102664cuda3std6ranges3__45__cpo4swapE,@object
	.size		_ZN40_INTERNAL_071594d9_4_k_cu_385c690f_102664cuda3std6ranges3__45__cpo4swapE,(.L_7 - _ZN40_INTERNAL_071594d9_4_k_cu_385c690f_102664cuda3std6ranges3__45__cpo4swapE)
_ZN40_INTERNAL_071594d9_4_k_cu_385c690f_102664cuda3std6ranges3__45__cpo4swapE:
	.zero		1
.L_7:


//--------------------- .nv.constant0._ZN7cutlass13device_kernelINS_4gemm6kernel13GemmUniversalIN4cute5tupleIJiiiiEEENS1_10collective13CollectiveMmaINS1_37MainloopSm90TmaGmmaWarpSpecializedFP8ILi20ENS5_IJNS4_1CILi1EEESB_SB_EEENS1_35KernelTmaWarpSpecializedCooperativeEEENS5_IJNSA_ILi128EEENSA_ILi48EEENSA_ILi64EEEEEENS_12float_e4m3_tENS5_IJlSB_lEEESJ_SK_NS4_8TiledMMAINS4_8MMA_AtomIJNS4_4SM904GMMA30MMA_64x16x32_F32E4M3E4M3_SS_TNILNSO_7ScaleInE1ELSQ_1EEEEEENS4_6LayoutINS5_IJNSA_ILi2EEESB_SB_EEENS5_IJSB_NSA_ILi0EEESW_EEEEENS5_IJNS4_10UnderscoreESZ_SZ_EEEEENS4_13SM90_TMA_LOADENS4_14ComposedLayoutINS4_7SwizzleILi2ELi4ELi3EEENS4_18smem_ptr_flag_bitsILi8EEENST_INS5_IJNSA_ILi8EEESH_EEENS5_IJSH_SB_EEEEEEEvNS4_8identityES12_S1C_vS1D_EENS_8epilogue10collective6detail29Sm90TmaWarpSpecializedAdapterINS1G_15DefaultEpilogueISJ_SK_SK_NS1F_6thread17LinearCombinationISJ_Li1EffLNS1K_9ScaleType4KindE0ELNS_15FloatRoundStyleE2ESJ_EENS1_15EpilogueDefaultEEEEEvvEEEEvNT_6ParamsE --------------------------
	.section	.nv.constant0._ZN7cutlass13device_kernelINS_4gemm6kernel13GemmUniversalIN4cute5tupleIJiiiiEEENS1_10collective13CollectiveMmaINS1_37MainloopSm90TmaGmmaWarpSpecializedFP8ILi20ENS5_IJNS4_1CILi1EEESB_SB_EEENS1_35KernelTmaWarpSpecializedCooperativeEEENS5_IJNSA_ILi128EEENSA_ILi48EEENSA_ILi64EEEEEENS_12float_e4m3_tENS5_IJlSB_lEEESJ_SK_NS4_8TiledMMAINS4_8MMA_AtomIJNS4_4SM904GMMA30MMA_64x16x32_F32E4M3E4M3_SS_TNILNSO_7ScaleInE1ELSQ_1EEEEEENS4_6LayoutINS5_IJNSA_ILi2EEESB_SB_EEENS5_IJSB_NSA_ILi0EEESW_EEEEENS5_IJNS4_10UnderscoreESZ_SZ_EEEEENS4_13SM90_TMA_LOADENS4_14ComposedLayoutINS4_7SwizzleILi2ELi4ELi3EEENS4_18smem_ptr_flag_bitsILi8EEENST_INS5_IJNSA_ILi8EEESH_EEENS5_IJSH_SB_EEEEEEEvNS4_8identityES12_S1C_vS1D_EENS_8epilogue10collective6detail29Sm90TmaWarpSpecializedAdapterINS1G_15DefaultEpilogueISJ_SK_SK_NS1F_6thread17LinearCombinationISJ_Li1EffLNS1K_9ScaleType4KindE0ELNS_15FloatRoundStyleE2ESJ_EENS1_15EpilogueDefaultEEEEEvvEEEEvNT_6ParamsE,"a",@progbits
	.sectionflags	@""
	.align	4
.nv.constant0._ZN7cutlass13device_kernelINS_4gemm6kernel13GemmUniversalIN4cute5tupleIJiiiiEEENS1_10collective13CollectiveMmaINS1_37MainloopSm90TmaGmmaWarpSpecializedFP8ILi20ENS5_IJNS4_1CILi1EEESB_SB_EEENS1_35KernelTmaWarpSpecializedCooperativeEEENS5_IJNSA_ILi128EEENSA_ILi48EEENSA_ILi64EEEEEENS_12float_e4m3_tENS5_IJlSB_lEEESJ_SK_NS4_8TiledMMAINS4_8MMA_AtomIJNS4_4SM904GMMA30MMA_64x16x32_F32E4M3E4M3_SS_TNILNSO_7ScaleInE1ELSQ_1EEEEEENS4_6LayoutINS5_IJNSA_ILi2EEESB_SB_EEENS5_IJSB_NSA_ILi0EEESW_EEEEENS5_IJNS4_10UnderscoreESZ_SZ_EEEEENS4_13SM90_TMA_LOADENS4_14ComposedLayoutINS4_7SwizzleILi2ELi4ELi3EEENS4_18smem_ptr_flag_bitsILi8EEENST_INS5_IJNSA_ILi8EEESH_EEENS5_IJSH_SB_EEEEEEEvNS4_8identityES12_S1C_vS1D_EENS_8epilogue10collective6detail29Sm90TmaWarpSpecializedAdapterINS1G_15DefaultEpilogueISJ_SK_SK_NS1F_6thread17LinearCombinationISJ_Li1EffLNS1K_9ScaleType4KindE0ELNS_15FloatRoundStyleE2ESJ_EENS1_15EpilogueDefaultEEEEEvvEEEEvNT_6ParamsE:
	.zero		1664


//--------------------- SYMBOLS --------------------------

	.type		.nv.reservedSmem.offset0,@object
	.size		.nv.reservedSmem.offset0,0x4
